//
// Generated by NVIDIA NVVM Compiler
//
// Compiler Build ID: CL-36424714
// Cuda compilation tools, release 13.0, V13.0.88
// Based on NVVM 20.0.0
//

.version 9.0
.target sm_100
.address_size 64

	// .globl	_Z20NewPFD_DecompressionPjPtS_S_S_
.const .align 4 .b8 d_constant[65520];
// _ZZ20NewPFD_DecompressionPjPtS_S_S_E7s_array has been demoted
// _ZZ20NewPFD_DecompressionPjPtS_S_S_E8startIdx has been demoted
// _ZZ20NewPFD_DecompressionPjPtS_S_S_E8s_tcount has been demoted
// _ZZ20NewPFD_DecompressionPjPtS_S_S_E14constantOffset has been demoted
// _ZZ20NewPFD_DecompressionPjPtS_S_S_E12startBlockId has been demoted
// _ZZ20NewPFD_DecompressionPjPtS_S_S_E16shortest_segment has been demoted
// _ZZ20NewPFD_DecompressionPjPtS_S_S_E3all has been demoted

.visible .entry _Z20NewPFD_DecompressionPjPtS_S_S_(
	.param .u64 .ptr .align 1 _Z20NewPFD_DecompressionPjPtS_S_S__param_0,
	.param .u64 .ptr .align 1 _Z20NewPFD_DecompressionPjPtS_S_S__param_1,
	.param .u64 .ptr .align 1 _Z20NewPFD_DecompressionPjPtS_S_S__param_2,
	.param .u64 .ptr .align 1 _Z20NewPFD_DecompressionPjPtS_S_S__param_3,
	.param .u64 .ptr .align 1 _Z20NewPFD_DecompressionPjPtS_S_S__param_4
)
{
	.reg .pred 	%p<40>;
	.reg .b16 	%rs<4>;
	.reg .b32 	%r<534>;
	.reg .b64 	%rd<66>;
	// demoted variable
	.shared .align 4 .b8 _ZZ20NewPFD_DecompressionPjPtS_S_S_E7s_array[1024];
	// demoted variable
	.shared .align 4 .u32 _ZZ20NewPFD_DecompressionPjPtS_S_S_E8startIdx;
	// demoted variable
	.shared .align 4 .u32 _ZZ20NewPFD_DecompressionPjPtS_S_S_E8s_tcount;
	// demoted variable
	.shared .align 4 .u32 _ZZ20NewPFD_DecompressionPjPtS_S_S_E14constantOffset;
	// demoted variable
	.shared .align 4 .u32 _ZZ20NewPFD_DecompressionPjPtS_S_S_E12startBlockId;
	// demoted variable
	.shared .align 4 .b8 _ZZ20NewPFD_DecompressionPjPtS_S_S_E16shortest_segment[2048];
	// demoted variable
	.shared .align 4 .b8 _ZZ20NewPFD_DecompressionPjPtS_S_S_E3all[2048];
	ld.param.u64 	%rd10, [_Z20NewPFD_DecompressionPjPtS_S_S__param_0];
	ld.param.u64 	%rd6, [_Z20NewPFD_DecompressionPjPtS_S_S__param_1];
	ld.param.u64 	%rd7, [_Z20NewPFD_DecompressionPjPtS_S_S__param_2];
	ld.param.u64 	%rd8, [_Z20NewPFD_DecompressionPjPtS_S_S__param_3];
	ld.param.u64 	%rd9, [_Z20NewPFD_DecompressionPjPtS_S_S__param_4];
	cvta.to.global.u64 	%rd1, %rd10;
	mov.u32 	%r1, %tid.x;
	mov.u32 	%r2, %ctaid.x;
	setp.ne.s32 	%p1, %r1, 0;
	@%p1 bra 	$L__BB0_2;
	cvta.to.global.u64 	%rd11, %rd6;
	ld.const.u32 	%r87, [d_constant+12];
	mov.u64 	%rd12, d_constant;
	mul.wide.u32 	%rd13, %r2, 2;
	add.s64 	%rd14, %rd11, %rd13;
	ld.global.u16 	%rs1, [%rd14];
	cvt.u64.u16 	%rd15, %rs1;
	cvt.u32.u16 	%r88, %rs1;
	mul.wide.u32 	%rd16, %r88, 4;
	add.s64 	%rd17, %rd12, %rd16;
	ld.const.u32 	%r89, [%rd17+16];
	st.shared.u32 	[_ZZ20NewPFD_DecompressionPjPtS_S_S_E12startBlockId], %r89;
	sub.s32 	%r90, %r2, %r89;
	shl.b32 	%r91, %r90, 8;
	st.shared.u32 	[_ZZ20NewPFD_DecompressionPjPtS_S_S_E8startIdx], %r91;
	add.s32 	%r92, %r87, 4;
	cvt.u64.u32 	%rd18, %r92;
	add.s64 	%rd19, %rd18, %rd15;
	shl.b64 	%rd20, %rd19, 2;
	add.s64 	%rd21, %rd12, %rd20;
	ld.const.u32 	%r93, [%rd21];
	add.s32 	%r94, %r92, %r87;
	add.s32 	%r95, %r94, %r93;
	mul.wide.u32 	%rd22, %r95, 4;
	add.s64 	%rd23, %rd12, %rd22;
	ld.const.u32 	%r96, [%rd23];
	st.shared.u32 	[_ZZ20NewPFD_DecompressionPjPtS_S_S_E8s_tcount], %r96;
	add.s32 	%r97, %r95, 1;
	st.shared.u32 	[_ZZ20NewPFD_DecompressionPjPtS_S_S_E14constantOffset], %r97;
$L__BB0_2:
	bar.sync 	0;
	ld.shared.u32 	%r3, [_ZZ20NewPFD_DecompressionPjPtS_S_S_E8s_tcount];
	mul.lo.s32 	%r4, %r3, 3;
	add.s32 	%r5, %r4, 1;
	setp.gt.u32 	%p2, %r5, 256;
	@%p2 bra 	$L__BB0_5;
	setp.ge.u32 	%p4, %r1, %r5;
	@%p4 bra 	$L__BB0_7;
	ld.shared.u32 	%rd29, [_ZZ20NewPFD_DecompressionPjPtS_S_S_E14constantOffset];
	cvt.u64.u32 	%rd30, %r1;
	add.s64 	%rd31, %rd29, %rd30;
	shl.b64 	%rd32, %rd31, 2;
	mov.u64 	%rd33, d_constant;
	add.s64 	%rd34, %rd33, %rd32;
	ld.const.u32 	%r103, [%rd34];
	shl.b32 	%r104, %r1, 2;
	mov.u32 	%r105, _ZZ20NewPFD_DecompressionPjPtS_S_S_E7s_array;
	add.s32 	%r106, %r105, %r104;
	st.shared.u32 	[%r106], %r103;
	bra.uni 	$L__BB0_7;
$L__BB0_5:
	ld.shared.u32 	%rd24, [_ZZ20NewPFD_DecompressionPjPtS_S_S_E14constantOffset];
	cvt.u64.u32 	%rd25, %r1;
	add.s64 	%rd26, %rd24, %rd25;
	shl.b64 	%rd27, %rd26, 2;
	mov.u64 	%rd28, d_constant;
	add.s64 	%rd2, %rd28, %rd27;
	ld.const.u32 	%r98, [%rd2];
	shl.b32 	%r99, %r1, 2;
	mov.u32 	%r100, _ZZ20NewPFD_DecompressionPjPtS_S_S_E7s_array;
	add.s32 	%r6, %r100, %r99;
	st.shared.u32 	[%r6], %r98;
	add.s32 	%r101, %r4, -255;
	setp.ge.u32 	%p3, %r1, %r101;
	@%p3 bra 	$L__BB0_7;
	ld.const.u32 	%r102, [%rd2+1024];
	st.shared.u32 	[%r6+1024], %r102;
$L__BB0_7:
	bar.sync 	0;
	shl.b32 	%r107, %r3, 2;
	mov.u32 	%r108, _ZZ20NewPFD_DecompressionPjPtS_S_S_E7s_array;
	add.s32 	%r109, %r108, 4;
	add.s32 	%r110, %r109, %r107;
	add.s32 	%r7, %r110, %r107;
	ld.shared.u32 	%r8, [_ZZ20NewPFD_DecompressionPjPtS_S_S_E7s_array];
	ld.shared.u32 	%r111, [_ZZ20NewPFD_DecompressionPjPtS_S_S_E7s_array+4];
	ld.shared.u32 	%r9, [_ZZ20NewPFD_DecompressionPjPtS_S_S_E8startIdx];
	sub.s32 	%r112, %r111, %r9;
	min.u32 	%r10, %r112, 256;
	ld.shared.u32 	%r113, [%r110];
	ld.shared.u32 	%rd35, [%r7];
	ld.shared.u32 	%r114, [_ZZ20NewPFD_DecompressionPjPtS_S_S_E12startBlockId];
	sub.s32 	%r115, %r2, %r114;
	cvt.u64.u32 	%rd36, %r115;
	add.s64 	%rd37, %rd36, %rd35;
	cvta.to.global.u64 	%rd38, %rd8;
	shl.b64 	%rd39, %rd37, 2;
	add.s64 	%rd40, %rd38, %rd39;
	ld.global.u32 	%r116, [%rd40];
	add.s32 	%r117, %r116, %r113;
	mul.wide.u32 	%rd41, %r117, 4;
	add.s64 	%rd42, %rd1, %rd41;
	ld.global.u32 	%r11, [%rd42];
	add.s32 	%r12, %r117, 1;
	shr.u32 	%r13, %r11, 26;
	and.b32  	%r14, %r13, 31;
	and.b32  	%r15, %r11, 65535;
	setp.ge.u32 	%p5, %r1, %r10;
	shl.b32 	%r118, %r1, 2;
	mov.u32 	%r119, _ZZ20NewPFD_DecompressionPjPtS_S_S_E16shortest_segment;
	add.s32 	%r16, %r119, %r118;
	@%p5 bra 	$L__BB0_9;
	mul.lo.s32 	%r120, %r14, %r1;
	shr.u32 	%r121, %r120, 5;
	add.s32 	%r122, %r121, %r12;
	mov.b32 	%r123, -1;
	shl.b32 	%r124, %r123, %r14;
	not.b32 	%r125, %r124;
	mul.lo.s32 	%r126, %r13, %r1;
	and.b32  	%r127, %r126, 31;
	mul.wide.u32 	%rd43, %r122, 4;
	add.s64 	%rd44, %rd1, %rd43;
	ld.global.u32 	%rd45, [%rd44];
	add.s32 	%r128, %r122, 1;
	mul.wide.u32 	%rd46, %r128, 4;
	add.s64 	%rd47, %rd1, %rd46;
	ld.global.u32 	%rd48, [%rd47];
	shl.b64 	%rd49, %rd48, 32;
	or.b64  	%rd50, %rd49, %rd45;
	shr.u64 	%rd51, %rd50, %r127;
	cvt.u32.u64 	%r129, %rd51;
	and.b32  	%r130, %r129, %r125;
	st.shared.u32 	[%r16], %r130;
$L__BB0_9:
	setp.ne.s32 	%p6, %r1, 0;
	bar.sync 	0;
	setp.eq.s32 	%p7, %r15, 0;
	or.pred  	%p8, %p6, %p7;
	@%p8 bra 	$L__BB0_49;
	mul.lo.s32 	%r132, %r14, %r10;
	shr.u32 	%r133, %r132, 5;
	mul.lo.s32 	%r134, %r13, %r10;
	and.b32  	%r135, %r134, 31;
	setp.ne.s32 	%p9, %r135, 0;
	selp.u32 	%r136, 1, 0, %p9;
	add.s32 	%r137, %r133, %r12;
	add.s32 	%r138, %r137, %r136;
	mul.wide.u32 	%rd52, %r138, 4;
	add.s64 	%rd65, %rd1, %rd52;
	shl.b32 	%r139, %r15, 3;
	mov.u32 	%r523, _ZZ20NewPFD_DecompressionPjPtS_S_S_E3all;
	add.s32 	%r17, %r523, %r139;
	mov.u32 	%r524, %r523;
$L__BB0_11:
	ld.global.u32 	%r20, [%rd65];
	shr.u32 	%r140, %r20, 28;
	setp.gt.s32 	%p10, %r140, 7;
	@%p10 bra 	$L__BB0_19;
	setp.gt.s32 	%p18, %r140, 3;
	@%p18 bra 	$L__BB0_16;
	setp.gt.s32 	%p22, %r140, 1;
	@%p22 bra 	$L__BB0_28;
	setp.eq.s32 	%p24, %r140, 0;
	@%p24 bra 	$L__BB0_15;
	bra.uni 	$L__BB0_26;
$L__BB0_15:
	and.b32  	%r392, %r20, 1;
	st.shared.u32 	[%r524], %r392;
	shr.u32 	%r393, %r20, 1;
	and.b32  	%r394, %r393, 1;
	st.shared.u32 	[%r524+4], %r394;
	shr.u32 	%r395, %r20, 2;
	and.b32  	%r396, %r395, 1;
	st.shared.u32 	[%r524+8], %r396;
	shr.u32 	%r397, %r20, 3;
	and.b32  	%r398, %r397, 1;
	st.shared.u32 	[%r524+12], %r398;
	shr.u32 	%r399, %r20, 4;
	and.b32  	%r400, %r399, 1;
	st.shared.u32 	[%r524+16], %r400;
	shr.u32 	%r401, %r20, 5;
	and.b32  	%r402, %r401, 1;
	st.shared.u32 	[%r524+20], %r402;
	shr.u32 	%r403, %r20, 6;
	and.b32  	%r404, %r403, 1;
	st.shared.u32 	[%r524+24], %r404;
	shr.u32 	%r405, %r20, 7;
	and.b32  	%r406, %r405, 1;
	st.shared.u32 	[%r524+28], %r406;
	shr.u32 	%r407, %r20, 8;
	and.b32  	%r408, %r407, 1;
	st.shared.u32 	[%r524+32], %r408;
	shr.u32 	%r409, %r20, 9;
	and.b32  	%r410, %r409, 1;
	st.shared.u32 	[%r524+36], %r410;
	shr.u32 	%r411, %r20, 10;
	and.b32  	%r412, %r411, 1;
	st.shared.u32 	[%r524+40], %r412;
	shr.u32 	%r413, %r20, 11;
	and.b32  	%r414, %r413, 1;
	st.shared.u32 	[%r524+44], %r414;
	shr.u32 	%r415, %r20, 12;
	and.b32  	%r416, %r415, 1;
	st.shared.u32 	[%r524+48], %r416;
	shr.u32 	%r417, %r20, 13;
	and.b32  	%r418, %r417, 1;
	st.shared.u32 	[%r524+52], %r418;
	shr.u32 	%r419, %r20, 14;
	and.b32  	%r420, %r419, 1;
	st.shared.u32 	[%r524+56], %r420;
	shr.u32 	%r421, %r20, 15;
	and.b32  	%r422, %r421, 1;
	st.shared.u32 	[%r524+60], %r422;
	shr.u32 	%r423, %r20, 16;
	and.b32  	%r424, %r423, 1;
	st.shared.u32 	[%r524+64], %r424;
	shr.u32 	%r425, %r20, 17;
	and.b32  	%r426, %r425, 1;
	st.shared.u32 	[%r524+68], %r426;
	shr.u32 	%r427, %r20, 18;
	and.b32  	%r428, %r427, 1;
	st.shared.u32 	[%r524+72], %r428;
	shr.u32 	%r429, %r20, 19;
	and.b32  	%r430, %r429, 1;
	st.shared.u32 	[%r524+76], %r430;
	shr.u32 	%r431, %r20, 20;
	and.b32  	%r432, %r431, 1;
	st.shared.u32 	[%r524+80], %r432;
	shr.u32 	%r433, %r20, 21;
	and.b32  	%r434, %r433, 1;
	st.shared.u32 	[%r524+84], %r434;
	shr.u32 	%r435, %r20, 22;
	and.b32  	%r436, %r435, 1;
	st.shared.u32 	[%r524+88], %r436;
	shr.u32 	%r437, %r20, 23;
	and.b32  	%r438, %r437, 1;
	st.shared.u32 	[%r524+92], %r438;
	shr.u32 	%r439, %r20, 24;
	and.b32  	%r440, %r439, 1;
	st.shared.u32 	[%r524+96], %r440;
	shr.u32 	%r441, %r20, 25;
	and.b32  	%r442, %r441, 1;
	st.shared.u32 	[%r524+100], %r442;
	shr.u32 	%r443, %r20, 26;
	and.b32  	%r444, %r443, 1;
	st.shared.u32 	[%r524+104], %r444;
	shr.u32 	%r445, %r20, 27;
	and.b32  	%r446, %r445, 1;
	st.shared.u32 	[%r524+108], %r446;
	add.s32 	%r523, %r523, 112;
	add.s32 	%r524, %r524, 112;
	bra.uni 	$L__BB0_42;
$L__BB0_16:
	setp.gt.s32 	%p19, %r140, 5;
	@%p19 bra 	$L__BB0_32;
	setp.eq.s32 	%p21, %r140, 4;
	@%p21 bra 	$L__BB0_18;
	bra.uni 	$L__BB0_30;
$L__BB0_18:
	and.b32  	%r242, %r20, 3;
	st.shared.u32 	[%r524], %r242;
	shr.u32 	%r243, %r20, 2;
	and.b32  	%r244, %r243, 3;
	st.shared.u32 	[%r524+4], %r244;
	shr.u32 	%r245, %r20, 4;
	and.b32  	%r246, %r245, 3;
	st.shared.u32 	[%r524+8], %r246;
	shr.u32 	%r247, %r20, 6;
	and.b32  	%r248, %r247, 3;
	st.shared.u32 	[%r524+12], %r248;
	shr.u32 	%r249, %r20, 8;
	and.b32  	%r250, %r249, 3;
	st.shared.u32 	[%r524+16], %r250;
	shr.u32 	%r251, %r20, 10;
	and.b32  	%r252, %r251, 3;
	st.shared.u32 	[%r524+20], %r252;
	shr.u32 	%r253, %r20, 12;
	and.b32  	%r254, %r253, 3;
	st.shared.u32 	[%r524+24], %r254;
	shr.u32 	%r255, %r20, 14;
	and.b32  	%r256, %r255, 3;
	st.shared.u32 	[%r524+28], %r256;
	shr.u32 	%r257, %r20, 16;
	and.b32  	%r258, %r257, 3;
	st.shared.u32 	[%r524+32], %r258;
	shr.u32 	%r259, %r20, 18;
	and.b32  	%r260, %r259, 3;
	st.shared.u32 	[%r524+36], %r260;
	shr.u32 	%r261, %r20, 20;
	and.b32  	%r262, %r261, 3;
	st.shared.u32 	[%r524+40], %r262;
	shr.u32 	%r263, %r20, 22;
	and.b32  	%r264, %r263, 3;
	st.shared.u32 	[%r524+44], %r264;
	shr.u32 	%r265, %r20, 24;
	and.b32  	%r266, %r265, 3;
	st.shared.u32 	[%r524+48], %r266;
	shr.u32 	%r267, %r20, 26;
	and.b32  	%r268, %r267, 3;
	st.shared.u32 	[%r524+52], %r268;
	add.s32 	%r523, %r523, 56;
	add.s32 	%r524, %r524, 56;
	bra.uni 	$L__BB0_42;
$L__BB0_19:
	setp.gt.s32 	%p11, %r140, 11;
	@%p11 bra 	$L__BB0_23;
	setp.gt.s32 	%p15, %r140, 9;
	@%p15 bra 	$L__BB0_36;
	setp.eq.s32 	%p17, %r140, 8;
	@%p17 bra 	$L__BB0_22;
	bra.uni 	$L__BB0_34;
$L__BB0_22:
	and.b32  	%r186, %r20, 31;
	st.shared.u32 	[%r524], %r186;
	shr.u32 	%r187, %r20, 5;
	and.b32  	%r188, %r187, 31;
	st.shared.u32 	[%r524+4], %r188;
	shr.u32 	%r189, %r20, 10;
	and.b32  	%r190, %r189, 31;
	st.shared.u32 	[%r524+8], %r190;
	shr.u32 	%r191, %r20, 15;
	and.b32  	%r192, %r191, 31;
	st.shared.u32 	[%r524+12], %r192;
	shr.u32 	%r193, %r20, 20;
	and.b32  	%r194, %r193, 15;
	st.shared.u32 	[%r524+16], %r194;
	shr.u32 	%r195, %r20, 24;
	and.b32  	%r196, %r195, 15;
	st.shared.u32 	[%r524+20], %r196;
	add.s32 	%r523, %r523, 24;
	add.s32 	%r524, %r524, 24;
	bra.uni 	$L__BB0_42;
$L__BB0_23:
	setp.gt.s32 	%p12, %r140, 13;
	@%p12 bra 	$L__BB0_40;
	setp.eq.s32 	%p14, %r140, 12;
	@%p14 bra 	$L__BB0_25;
	bra.uni 	$L__BB0_38;
$L__BB0_25:
	and.b32  	%r150, %r20, 127;
	st.shared.u32 	[%r524], %r150;
	shr.u32 	%r151, %r20, 7;
	and.b32  	%r152, %r151, 127;
	st.shared.u32 	[%r524+4], %r152;
	shr.u32 	%r153, %r20, 14;
	and.b32  	%r154, %r153, 127;
	st.shared.u32 	[%r524+8], %r154;
	shr.u32 	%r155, %r20, 21;
	and.b32  	%r156, %r155, 127;
	st.shared.u32 	[%r524+12], %r156;
	add.s32 	%r523, %r523, 16;
	add.s32 	%r524, %r524, 16;
	bra.uni 	$L__BB0_42;
$L__BB0_26:
	and.b32  	%r351, %r20, 3;
	st.shared.u32 	[%r524], %r351;
	shr.u32 	%r352, %r20, 2;
	and.b32  	%r353, %r352, 3;
	st.shared.u32 	[%r524+4], %r353;
	shr.u32 	%r354, %r20, 4;
	and.b32  	%r355, %r354, 3;
	st.shared.u32 	[%r524+8], %r355;
	shr.u32 	%r356, %r20, 6;
	and.b32  	%r357, %r356, 3;
	st.shared.u32 	[%r524+12], %r357;
	shr.u32 	%r358, %r20, 8;
	and.b32  	%r359, %r358, 3;
	st.shared.u32 	[%r524+16], %r359;
	shr.u32 	%r360, %r20, 10;
	and.b32  	%r361, %r360, 3;
	st.shared.u32 	[%r524+20], %r361;
	shr.u32 	%r362, %r20, 12;
	and.b32  	%r363, %r362, 3;
	st.shared.u32 	[%r524+24], %r363;
	shr.u32 	%r364, %r20, 14;
	and.b32  	%r365, %r364, 1;
	st.shared.u32 	[%r524+28], %r365;
	shr.u32 	%r366, %r20, 15;
	and.b32  	%r367, %r366, 1;
	st.shared.u32 	[%r524+32], %r367;
	shr.u32 	%r368, %r20, 16;
	and.b32  	%r369, %r368, 1;
	st.shared.u32 	[%r524+36], %r369;
	shr.u32 	%r370, %r20, 17;
	and.b32  	%r371, %r370, 1;
	st.shared.u32 	[%r524+40], %r371;
	shr.u32 	%r372, %r20, 18;
	and.b32  	%r373, %r372, 1;
	st.shared.u32 	[%r524+44], %r373;
	shr.u32 	%r374, %r20, 19;
	and.b32  	%r375, %r374, 1;
	st.shared.u32 	[%r524+48], %r375;
	shr.u32 	%r376, %r20, 20;
	and.b32  	%r377, %r376, 1;
	st.shared.u32 	[%r524+52], %r377;
	shr.u32 	%r378, %r20, 21;
	and.b32  	%r379, %r378, 1;
	st.shared.u32 	[%r524+56], %r379;
	shr.u32 	%r380, %r20, 22;
	and.b32  	%r381, %r380, 1;
	st.shared.u32 	[%r524+60], %r381;
	shr.u32 	%r382, %r20, 23;
	and.b32  	%r383, %r382, 1;
	st.shared.u32 	[%r524+64], %r383;
	shr.u32 	%r384, %r20, 24;
	and.b32  	%r385, %r384, 1;
	st.shared.u32 	[%r524+68], %r385;
	shr.u32 	%r386, %r20, 25;
	and.b32  	%r387, %r386, 1;
	st.shared.u32 	[%r524+72], %r387;
	shr.u32 	%r388, %r20, 26;
	and.b32  	%r389, %r388, 1;
	st.shared.u32 	[%r524+76], %r389;
	shr.u32 	%r390, %r20, 27;
	and.b32  	%r391, %r390, 1;
	st.shared.u32 	[%r524+80], %r391;
	add.s32 	%r523, %r523, 84;
	add.s32 	%r524, %r524, 84;
	bra.uni 	$L__BB0_42;
$L__BB0_27:
	and.b32  	%r310, %r20, 1;
	st.shared.u32 	[%r524], %r310;
	shr.u32 	%r311, %r20, 1;
	and.b32  	%r312, %r311, 1;
	st.shared.u32 	[%r524+4], %r312;
	shr.u32 	%r313, %r20, 2;
	and.b32  	%r314, %r313, 1;
	st.shared.u32 	[%r524+8], %r314;
	shr.u32 	%r315, %r20, 3;
	and.b32  	%r316, %r315, 1;
	st.shared.u32 	[%r524+12], %r316;
	shr.u32 	%r317, %r20, 4;
	and.b32  	%r318, %r317, 1;
	st.shared.u32 	[%r524+16], %r318;
	shr.u32 	%r319, %r20, 5;
	and.b32  	%r320, %r319, 1;
	st.shared.u32 	[%r524+20], %r320;
	shr.u32 	%r321, %r20, 6;
	and.b32  	%r322, %r321, 1;
	st.shared.u32 	[%r524+24], %r322;
	shr.u32 	%r323, %r20, 7;
	and.b32  	%r324, %r323, 3;
	st.shared.u32 	[%r524+28], %r324;
	shr.u32 	%r325, %r20, 9;
	and.b32  	%r326, %r325, 3;
	st.shared.u32 	[%r524+32], %r326;
	shr.u32 	%r327, %r20, 11;
	and.b32  	%r328, %r327, 3;
	st.shared.u32 	[%r524+36], %r328;
	shr.u32 	%r329, %r20, 13;
	and.b32  	%r330, %r329, 3;
	st.shared.u32 	[%r524+40], %r330;
	shr.u32 	%r331, %r20, 15;
	and.b32  	%r332, %r331, 3;
	st.shared.u32 	[%r524+44], %r332;
	shr.u32 	%r333, %r20, 17;
	and.b32  	%r334, %r333, 3;
	st.shared.u32 	[%r524+48], %r334;
	shr.u32 	%r335, %r20, 19;
	and.b32  	%r336, %r335, 3;
	st.shared.u32 	[%r524+52], %r336;
	shr.u32 	%r337, %r20, 21;
	and.b32  	%r338, %r337, 1;
	st.shared.u32 	[%r524+56], %r338;
	shr.u32 	%r339, %r20, 22;
	and.b32  	%r340, %r339, 1;
	st.shared.u32 	[%r524+60], %r340;
	shr.u32 	%r341, %r20, 23;
	and.b32  	%r342, %r341, 1;
	st.shared.u32 	[%r524+64], %r342;
	shr.u32 	%r343, %r20, 24;
	and.b32  	%r344, %r343, 1;
	st.shared.u32 	[%r524+68], %r344;
	shr.u32 	%r345, %r20, 25;
	and.b32  	%r346, %r345, 1;
	st.shared.u32 	[%r524+72], %r346;
	shr.u32 	%r347, %r20, 26;
	and.b32  	%r348, %r347, 1;
	st.shared.u32 	[%r524+76], %r348;
	shr.u32 	%r349, %r20, 27;
	and.b32  	%r350, %r349, 1;
	st.shared.u32 	[%r524+80], %r350;
	add.s32 	%r523, %r523, 84;
	add.s32 	%r524, %r524, 84;
	bra.uni 	$L__BB0_42;
$L__BB0_28:
	setp.eq.s32 	%p23, %r140, 2;
	@%p23 bra 	$L__BB0_27;
	and.b32  	%r269, %r20, 1;
	st.shared.u32 	[%r524], %r269;
	shr.u32 	%r270, %r20, 1;
	and.b32  	%r271, %r270, 1;
	st.shared.u32 	[%r524+4], %r271;
	shr.u32 	%r272, %r20, 2;
	and.b32  	%r273, %r272, 1;
	st.shared.u32 	[%r524+8], %r273;
	shr.u32 	%r274, %r20, 3;
	and.b32  	%r275, %r274, 1;
	st.shared.u32 	[%r524+12], %r275;
	shr.u32 	%r276, %r20, 4;
	and.b32  	%r277, %r276, 1;
	st.shared.u32 	[%r524+16], %r277;
	shr.u32 	%r278, %r20, 5;
	and.b32  	%r279, %r278, 1;
	st.shared.u32 	[%r524+20], %r279;
	shr.u32 	%r280, %r20, 6;
	and.b32  	%r281, %r280, 1;
	st.shared.u32 	[%r524+24], %r281;
	shr.u32 	%r282, %r20, 7;
	and.b32  	%r283, %r282, 1;
	st.shared.u32 	[%r524+28], %r283;
	shr.u32 	%r284, %r20, 8;
	and.b32  	%r285, %r284, 1;
	st.shared.u32 	[%r524+32], %r285;
	shr.u32 	%r286, %r20, 9;
	and.b32  	%r287, %r286, 1;
	st.shared.u32 	[%r524+36], %r287;
	shr.u32 	%r288, %r20, 10;
	and.b32  	%r289, %r288, 1;
	st.shared.u32 	[%r524+40], %r289;
	shr.u32 	%r290, %r20, 11;
	and.b32  	%r291, %r290, 1;
	st.shared.u32 	[%r524+44], %r291;
	shr.u32 	%r292, %r20, 12;
	and.b32  	%r293, %r292, 1;
	st.shared.u32 	[%r524+48], %r293;
	shr.u32 	%r294, %r20, 13;
	and.b32  	%r295, %r294, 1;
	st.shared.u32 	[%r524+52], %r295;
	shr.u32 	%r296, %r20, 14;
	and.b32  	%r297, %r296, 3;
	st.shared.u32 	[%r524+56], %r297;
	shr.u32 	%r298, %r20, 16;
	and.b32  	%r299, %r298, 3;
	st.shared.u32 	[%r524+60], %r299;
	shr.u32 	%r300, %r20, 18;
	and.b32  	%r301, %r300, 3;
	st.shared.u32 	[%r524+64], %r301;
	shr.u32 	%r302, %r20, 20;
	and.b32  	%r303, %r302, 3;
	st.shared.u32 	[%r524+68], %r303;
	shr.u32 	%r304, %r20, 22;
	and.b32  	%r305, %r304, 3;
	st.shared.u32 	[%r524+72], %r305;
	shr.u32 	%r306, %r20, 24;
	and.b32  	%r307, %r306, 3;
	st.shared.u32 	[%r524+76], %r307;
	shr.u32 	%r308, %r20, 26;
	and.b32  	%r309, %r308, 3;
	st.shared.u32 	[%r524+80], %r309;
	add.s32 	%r523, %r523, 84;
	add.s32 	%r524, %r524, 84;
	bra.uni 	$L__BB0_42;
$L__BB0_30:
	and.b32  	%r225, %r20, 15;
	st.shared.u32 	[%r524], %r225;
	shr.u32 	%r226, %r20, 4;
	and.b32  	%r227, %r226, 7;
	st.shared.u32 	[%r524+4], %r227;
	shr.u32 	%r228, %r20, 7;
	and.b32  	%r229, %r228, 7;
	st.shared.u32 	[%r524+8], %r229;
	shr.u32 	%r230, %r20, 10;
	and.b32  	%r231, %r230, 7;
	st.shared.u32 	[%r524+12], %r231;
	shr.u32 	%r232, %r20, 13;
	and.b32  	%r233, %r232, 7;
	st.shared.u32 	[%r524+16], %r233;
	shr.u32 	%r234, %r20, 16;
	and.b32  	%r235, %r234, 7;
	st.shared.u32 	[%r524+20], %r235;
	shr.u32 	%r236, %r20, 19;
	and.b32  	%r237, %r236, 7;
	st.shared.u32 	[%r524+24], %r237;
	shr.u32 	%r238, %r20, 22;
	and.b32  	%r239, %r238, 7;
	st.shared.u32 	[%r524+28], %r239;
	shr.u32 	%r240, %r20, 25;
	and.b32  	%r241, %r240, 7;
	st.shared.u32 	[%r524+32], %r241;
	add.s32 	%r523, %r523, 36;
	add.s32 	%r524, %r524, 36;
	bra.uni 	$L__BB0_42;
$L__BB0_31:
	and.b32  	%r210, %r20, 7;
	st.shared.u32 	[%r524], %r210;
	shr.u32 	%r211, %r20, 3;
	and.b32  	%r212, %r211, 15;
	st.shared.u32 	[%r524+4], %r212;
	shr.u32 	%r213, %r20, 7;
	and.b32  	%r214, %r213, 15;
	st.shared.u32 	[%r524+8], %r214;
	shr.u32 	%r215, %r20, 11;
	and.b32  	%r216, %r215, 15;
	st.shared.u32 	[%r524+12], %r216;
	shr.u32 	%r217, %r20, 15;
	and.b32  	%r218, %r217, 15;
	st.shared.u32 	[%r524+16], %r218;
	shr.u32 	%r219, %r20, 19;
	and.b32  	%r220, %r219, 7;
	st.shared.u32 	[%r524+20], %r220;
	shr.u32 	%r221, %r20, 22;
	and.b32  	%r222, %r221, 7;
	st.shared.u32 	[%r524+24], %r222;
	shr.u32 	%r223, %r20, 25;
	and.b32  	%r224, %r223, 7;
	st.shared.u32 	[%r524+28], %r224;
	add.s32 	%r523, %r523, 32;
	add.s32 	%r524, %r524, 32;
	bra.uni 	$L__BB0_42;
$L__BB0_32:
	setp.eq.s32 	%p20, %r140, 6;
	@%p20 bra 	$L__BB0_31;
	and.b32  	%r197, %r20, 15;
	st.shared.u32 	[%r524], %r197;
	shr.u32 	%r198, %r20, 4;
	and.b32  	%r199, %r198, 15;
	st.shared.u32 	[%r524+4], %r199;
	shr.u32 	%r200, %r20, 8;
	and.b32  	%r201, %r200, 15;
	st.shared.u32 	[%r524+8], %r201;
	shr.u32 	%r202, %r20, 12;
	and.b32  	%r203, %r202, 15;
	st.shared.u32 	[%r524+12], %r203;
	shr.u32 	%r204, %r20, 16;
	and.b32  	%r205, %r204, 15;
	st.shared.u32 	[%r524+16], %r205;
	shr.u32 	%r206, %r20, 20;
	and.b32  	%r207, %r206, 15;
	st.shared.u32 	[%r524+20], %r207;
	shr.u32 	%r208, %r20, 24;
	and.b32  	%r209, %r208, 15;
	st.shared.u32 	[%r524+24], %r209;
	add.s32 	%r523, %r523, 28;
	add.s32 	%r524, %r524, 28;
	bra.uni 	$L__BB0_42;
$L__BB0_34:
	and.b32  	%r175, %r20, 15;
	st.shared.u32 	[%r524], %r175;
	shr.u32 	%r176, %r20, 4;
	and.b32  	%r177, %r176, 15;
	st.shared.u32 	[%r524+4], %r177;
	shr.u32 	%r178, %r20, 8;
	and.b32  	%r179, %r178, 31;
	st.shared.u32 	[%r524+8], %r179;
	shr.u32 	%r180, %r20, 13;
	and.b32  	%r181, %r180, 31;
	st.shared.u32 	[%r524+12], %r181;
	shr.u32 	%r182, %r20, 18;
	and.b32  	%r183, %r182, 31;
	st.shared.u32 	[%r524+16], %r183;
	shr.u32 	%r184, %r20, 23;
	and.b32  	%r185, %r184, 31;
	st.shared.u32 	[%r524+20], %r185;
	add.s32 	%r523, %r523, 24;
	add.s32 	%r524, %r524, 24;
	bra.uni 	$L__BB0_42;
$L__BB0_35:
	and.b32  	%r166, %r20, 63;
	st.shared.u32 	[%r524], %r166;
	shr.u32 	%r167, %r20, 6;
	and.b32  	%r168, %r167, 63;
	st.shared.u32 	[%r524+4], %r168;
	shr.u32 	%r169, %r20, 12;
	and.b32  	%r170, %r169, 63;
	st.shared.u32 	[%r524+8], %r170;
	shr.u32 	%r171, %r20, 18;
	and.b32  	%r172, %r171, 31;
	st.shared.u32 	[%r524+12], %r172;
	shr.u32 	%r173, %r20, 23;
	and.b32  	%r174, %r173, 31;
	st.shared.u32 	[%r524+16], %r174;
	add.s32 	%r523, %r523, 20;
	add.s32 	%r524, %r524, 20;
	bra.uni 	$L__BB0_42;
$L__BB0_36:
	setp.eq.s32 	%p16, %r140, 10;
	@%p16 bra 	$L__BB0_35;
	and.b32  	%r157, %r20, 31;
	st.shared.u32 	[%r524], %r157;
	shr.u32 	%r158, %r20, 5;
	and.b32  	%r159, %r158, 31;
	st.shared.u32 	[%r524+4], %r159;
	shr.u32 	%r160, %r20, 10;
	and.b32  	%r161, %r160, 63;
	st.shared.u32 	[%r524+8], %r161;
	shr.u32 	%r162, %r20, 16;
	and.b32  	%r163, %r162, 63;
	st.shared.u32 	[%r524+12], %r163;
	shr.u32 	%r164, %r20, 22;
	and.b32  	%r165, %r164, 63;
	st.shared.u32 	[%r524+16], %r165;
	add.s32 	%r523, %r523, 20;
	add.s32 	%r524, %r524, 20;
	bra.uni 	$L__BB0_42;
$L__BB0_38:
	and.b32  	%r145, %r20, 1023;
	st.shared.u32 	[%r524], %r145;
	shr.u32 	%r146, %r20, 10;
	and.b32  	%r147, %r146, 511;
	st.shared.u32 	[%r524+4], %r147;
	shr.u32 	%r148, %r20, 19;
	and.b32  	%r149, %r148, 511;
	st.shared.u32 	[%r524+8], %r149;
	add.s32 	%r523, %r523, 12;
	add.s32 	%r524, %r524, 12;
	bra.uni 	$L__BB0_42;
$L__BB0_39:
	and.b32  	%r142, %r20, 16383;
	st.shared.u32 	[%r524], %r142;
	shr.u32 	%r143, %r20, 14;
	and.b32  	%r144, %r143, 16383;
	st.shared.u32 	[%r524+4], %r144;
	add.s32 	%r523, %r523, 8;
	add.s32 	%r524, %r524, 8;
	bra.uni 	$L__BB0_42;
$L__BB0_40:
	setp.eq.s32 	%p13, %r140, 14;
	@%p13 bra 	$L__BB0_39;
	and.b32  	%r141, %r20, 268435455;
	st.shared.u32 	[%r524], %r141;
	add.s32 	%r523, %r523, 4;
	add.s32 	%r524, %r524, 4;
$L__BB0_42:
	add.s64 	%rd65, %rd65, 4;
	setp.lt.u32 	%p25, %r523, %r17;
	@%p25 bra 	$L__BB0_11;
	ld.shared.u32 	%r529, [_ZZ20NewPFD_DecompressionPjPtS_S_S_E3all];
	and.b32  	%r56, %r11, 3;
	setp.lt.u32 	%p26, %r15, 4;
	mov.b32 	%r528, 0;
	@%p26 bra 	$L__BB0_46;
	and.b32  	%r528, %r11, 65532;
	shl.b32 	%r58, %r15, 2;
	cvt.u16.u32 	%rs2, %r11;
	shr.u16 	%rs3, %rs2, 2;
	mul.wide.u16 	%r449, %rs3, 4;
	neg.s32 	%r525, %r449;
	mov.u32 	%r526, _ZZ20NewPFD_DecompressionPjPtS_S_S_E3all;
$L__BB0_45:
	add.s32 	%r450, %r526, %r58;
	ld.shared.u32 	%r451, [%r450];
	shl.b32 	%r452, %r451, %r14;
	shl.b32 	%r453, %r529, 2;
	add.s32 	%r455, %r119, %r453;
	ld.shared.u32 	%r456, [%r455];
	add.s32 	%r457, %r456, %r452;
	st.shared.u32 	[%r455], %r457;
	ld.shared.u32 	%r458, [%r526+4];
	add.s32 	%r459, %r529, %r458;
	ld.shared.u32 	%r460, [%r450+4];
	shl.b32 	%r461, %r460, %r14;
	shl.b32 	%r462, %r458, 2;
	add.s32 	%r463, %r455, %r462;
	ld.shared.u32 	%r464, [%r463+4];
	add.s32 	%r465, %r464, %r461;
	st.shared.u32 	[%r463+4], %r465;
	ld.shared.u32 	%r466, [%r526+8];
	add.s32 	%r467, %r459, %r466;
	add.s32 	%r468, %r467, 1;
	ld.shared.u32 	%r469, [%r450+8];
	shl.b32 	%r470, %r469, %r14;
	shl.b32 	%r471, %r468, 2;
	add.s32 	%r472, %r119, %r471;
	ld.shared.u32 	%r473, [%r472+4];
	add.s32 	%r474, %r473, %r470;
	st.shared.u32 	[%r472+4], %r474;
	ld.shared.u32 	%r475, [%r526+12];
	add.s32 	%r476, %r468, %r475;
	add.s32 	%r477, %r472, 4;
	ld.shared.u32 	%r478, [%r450+12];
	shl.b32 	%r479, %r478, %r14;
	shl.b32 	%r480, %r475, 2;
	add.s32 	%r481, %r477, %r480;
	ld.shared.u32 	%r482, [%r481+4];
	add.s32 	%r483, %r482, %r479;
	st.shared.u32 	[%r481+4], %r483;
	ld.shared.u32 	%r484, [%r526+16];
	add.s32 	%r485, %r476, %r484;
	add.s32 	%r526, %r526, 16;
	add.s32 	%r529, %r485, 3;
	add.s32 	%r525, %r525, 4;
	setp.ne.s32 	%p27, %r525, 0;
	@%p27 bra 	$L__BB0_45;
$L__BB0_46:
	setp.eq.s32 	%p28, %r56, 0;
	@%p28 bra 	$L__BB0_49;
	shl.b32 	%r486, %r528, 2;
	mov.u32 	%r487, _ZZ20NewPFD_DecompressionPjPtS_S_S_E3all;
	add.s32 	%r488, %r486, %r487;
	add.s32 	%r532, %r488, 4;
	add.s32 	%r489, %r528, %r15;
	shl.b32 	%r490, %r489, 2;
	add.s32 	%r531, %r487, %r490;
	neg.s32 	%r530, %r56;
$L__BB0_48:
	.pragma "nounroll";
	ld.shared.u32 	%r491, [%r531];
	shl.b32 	%r492, %r491, %r14;
	shl.b32 	%r493, %r529, 2;
	add.s32 	%r495, %r119, %r493;
	ld.shared.u32 	%r496, [%r495];
	add.s32 	%r497, %r496, %r492;
	st.shared.u32 	[%r495], %r497;
	ld.shared.u32 	%r498, [%r532];
	add.s32 	%r499, %r529, %r498;
	add.s32 	%r529, %r499, 1;
	add.s32 	%r532, %r532, 4;
	add.s32 	%r531, %r531, 4;
	add.s32 	%r530, %r530, 1;
	setp.ne.s32 	%p29, %r530, 0;
	@%p29 bra 	$L__BB0_48;
$L__BB0_49:
	setp.ne.s32 	%p30, %r1, 0;
	bar.sync 	0;
	@%p30 bra 	$L__BB0_51;
	ld.shared.u32 	%rd53, [%r7];
	ld.shared.u32 	%r500, [_ZZ20NewPFD_DecompressionPjPtS_S_S_E12startBlockId];
	sub.s32 	%r501, %r2, %r500;
	cvt.u64.u32 	%rd54, %r501;
	add.s64 	%rd55, %rd54, %rd53;
	cvta.to.global.u64 	%rd56, %rd9;
	shl.b64 	%rd57, %rd55, 2;
	add.s64 	%rd58, %rd56, %rd57;
	ld.global.u32 	%r502, [%rd58];
	st.shared.u32 	[_ZZ20NewPFD_DecompressionPjPtS_S_S_E16shortest_segment], %r502;
$L__BB0_51:
	setp.eq.s32 	%p31, %r1, 0;
	bar.sync 	0;
	bar.sync 	0;
	ld.shared.u32 	%r79, [%r16];
	st.shared.u32 	[%r16+1024], %r79;
	@%p31 bra 	$L__BB0_53;
	ld.shared.u32 	%r503, [%r16+-4];
	add.s32 	%r504, %r79, %r503;
	st.shared.u32 	[%r16+1024], %r504;
$L__BB0_53:
	bar.sync 	0;
	ld.shared.u32 	%r80, [%r16+1024];
	st.shared.u32 	[%r16], %r80;
	setp.lt.u32 	%p32, %r1, 2;
	@%p32 bra 	$L__BB0_55;
	ld.shared.u32 	%r505, [%r16+1016];
	add.s32 	%r506, %r80, %r505;
	st.shared.u32 	[%r16], %r506;
$L__BB0_55:
	bar.sync 	0;
	ld.shared.u32 	%r81, [%r16];
	st.shared.u32 	[%r16+1024], %r81;
	setp.lt.u32 	%p33, %r1, 4;
	@%p33 bra 	$L__BB0_57;
	ld.shared.u32 	%r507, [%r16+-16];
	add.s32 	%r508, %r81, %r507;
	st.shared.u32 	[%r16+1024], %r508;
$L__BB0_57:
	bar.sync 	0;
	ld.shared.u32 	%r82, [%r16+1024];
	st.shared.u32 	[%r16], %r82;
	setp.lt.u32 	%p34, %r1, 8;
	@%p34 bra 	$L__BB0_59;
	ld.shared.u32 	%r509, [%r16+992];
	add.s32 	%r510, %r82, %r509;
	st.shared.u32 	[%r16], %r510;
$L__BB0_59:
	bar.sync 	0;
	ld.shared.u32 	%r83, [%r16];
	st.shared.u32 	[%r16+1024], %r83;
	setp.lt.u32 	%p35, %r1, 16;
	@%p35 bra 	$L__BB0_61;
	ld.shared.u32 	%r511, [%r16+-64];
	add.s32 	%r512, %r83, %r511;
	st.shared.u32 	[%r16+1024], %r512;
$L__BB0_61:
	bar.sync 	0;
	ld.shared.u32 	%r84, [%r16+1024];
	st.shared.u32 	[%r16], %r84;
	setp.lt.u32 	%p36, %r1, 32;
	@%p36 bra 	$L__BB0_63;
	ld.shared.u32 	%r513, [%r16+896];
	add.s32 	%r514, %r84, %r513;
	st.shared.u32 	[%r16], %r514;
$L__BB0_63:
	bar.sync 	0;
	ld.shared.u32 	%r85, [%r16];
	st.shared.u32 	[%r16+1024], %r85;
	setp.lt.u32 	%p37, %r1, 64;
	@%p37 bra 	$L__BB0_65;
	ld.shared.u32 	%r515, [%r16+-256];
	add.s32 	%r516, %r85, %r515;
	st.shared.u32 	[%r16+1024], %r516;
$L__BB0_65:
	bar.sync 	0;
	ld.shared.u32 	%r86, [%r16+1024];
	st.shared.u32 	[%r16], %r86;
	setp.lt.u32 	%p38, %r1, 128;
	@%p38 bra 	$L__BB0_67;
	ld.shared.u32 	%r517, [%r16+512];
	add.s32 	%r518, %r86, %r517;
	st.shared.u32 	[%r16], %r518;
$L__BB0_67:
	setp.ge.u32 	%p39, %r1, %r10;
	bar.sync 	0;
	@%p39 bra 	$L__BB0_69;
	ld.shared.u32 	%r519, [%r16];
	add.s32 	%r520, %r9, %r1;
	cvt.u64.u32 	%rd59, %r520;
	cvt.u64.u32 	%rd60, %r8;
	add.s64 	%rd61, %rd59, %rd60;
	cvta.to.global.u64 	%rd62, %rd7;
	shl.b64 	%rd63, %rd61, 2;
	add.s64 	%rd64, %rd62, %rd63;
	st.global.u32 	[%rd64], %r519;
$L__BB0_69:
	bar.sync 	0;
	ret;

}


// ===== COMPILED SASS (sm_100) =====

	.target	sm_100

	.elftype	@"ET_EXEC"


//--------------------- .note.nv.tkinfo           --------------------------
	.section	.note.nv.tkinfo,"",@"SHT_NOTE"
	.sectionflags	@"SHF_NOTE_NV_TKINFO"
	.tkinfo
        /*0018*/ 	.word	0x00000002
        /*0030*/ 	.string	""
        /*0030*/ 	.string	"ptxas"
        /*0030*/ 	.string	"Cuda compilation tools, release 13.0, V13.0.88"
        /*0030*/ 	.string	"Build cuda_13.0.r13.0/compiler.36424714_0"
        /*0030*/ 	.string	"-arch sm_100 -m 64 "



//--------------------- .note.nv.cuinfo           --------------------------
	.section	.note.nv.cuinfo,"",@"SHT_NOTE"
	.sectionflags	@"SHF_NOTE_NV_CUINFO"
        /*0018*/ 	.short	0x0002
        /*001a*/ 	.short	0x0064
        /*001c*/ 	.short	0x0082
	.zero		2


//--------------------- .nv.info                  --------------------------
	.section	.nv.info,"",@"SHT_CUDA_INFO"
	.align	4


	//----- nvinfo : EIATTR_REGCOUNT
	.align		4
        /*0000*/ 	.byte	0x04, 0x2f
        /*0002*/ 	.short	(.L_2 - .L_1)
	.align		4
.L_1:
        /*0004*/ 	.word	index@(_Z20NewPFD_DecompressionPjPtS_S_S_)
        /*0008*/ 	.word	0x00000020


	//----- nvinfo : EIATTR_FRAME_SIZE
	.align		4
.L_2:
        /*000c*/ 	.byte	0x04, 0x11
        /*000e*/ 	.short	(.L_4 - .L_3)
	.align		4
.L_3:
        /*0010*/ 	.word	index@(_Z20NewPFD_DecompressionPjPtS_S_S_)
        /*0014*/ 	.word	0x00000000


	//----- nvinfo : EIATTR_MIN_STACK_SIZE
	.align		4
.L_4:
        /*0018*/ 	.byte	0x04, 0x12
        /*001a*/ 	.short	(.L_6 - .L_5)
	.align		4
.L_5:
        /*001c*/ 	.word	index@(_Z20NewPFD_DecompressionPjPtS_S_S_)
        /*0020*/ 	.word	0x00000000
.L_6:


//--------------------- .nv.compat                --------------------------
	.section	.nv.compat,"",@"SHT_CUDA_COMPAT_INFO"
	.align	4
        /*0000*/ 	.byte	0x02, 0x09, 0x00, 0x00, 0x02, 0x02, 0x01, 0x00, 0x02, 0x05, 0x05, 0x00, 0x03, 0x07, 0x01, 0x01
        /*0010*/ 	.byte	0x02, 0x03, 0x00, 0x00, 0x02, 0x06, 0x01, 0x00, 0x04, 0x0b, 0x08, 0x00, 0x09, 0x00, 0x00, 0x00
        /*0020*/ 	.byte	0x00, 0x00, 0x00, 0x00


//--------------------- .nv.info._Z20NewPFD_DecompressionPjPtS_S_S_ --------------------------
	.section	.nv.info._Z20NewPFD_DecompressionPjPtS_S_S_,"",@"SHT_CUDA_INFO"
	.sectionflags	@""
	.align	4


	//----- nvinfo : EIATTR_CUDA_API_VERSION
	.align		4
        /*0000*/ 	.byte	0x04, 0x37
        /*0002*/ 	.short	(.L_8 - .L_7)
.L_7:
        /*0004*/ 	.word	0x00000082


	//----- nvinfo : EIATTR_KPARAM_INFO
	.align		4
.L_8:
        /*0008*/ 	.byte	0x04, 0x17
        /*000a*/ 	.short	(.L_10 - .L_9)
.L_9:
        /*000c*/ 	.word	0x00000000
        /*0010*/ 	.short	0x0004
        /*0012*/ 	.short	0x0020
        /*0014*/ 	.byte	0x00, 0xf5, 0x21, 0x00


	//----- nvinfo : EIATTR_KPARAM_INFO
	.align		4
.L_10:
        /*0018*/ 	.byte	0x04, 0x17
        /*001a*/ 	.short	(.L_12 - .L_11)
.L_11:
        /*001c*/ 	.word	0x00000000
        /*0020*/ 	.short	0x0003
        /*0022*/ 	.short	0x0018
        /*0024*/ 	.byte	0x00, 0xf5, 0x21, 0x00


	//----- nvinfo : EIATTR_KPARAM_INFO
	.align		4
.L_12:
        /*0028*/ 	.byte	0x04, 0x17
        /*002a*/ 	.short	(.L_14 - .L_13)
.L_13:
        /*002c*/ 	.word	0x00000000
        /*0030*/ 	.short	0x0002
        /*0032*/ 	.short	0x0010
        /*0034*/ 	.byte	0x00, 0xf5, 0x21, 0x00


	//----- nvinfo : EIATTR_KPARAM_INFO
	.align		4
.L_14:
        /*0038*/ 	.byte	0x04, 0x17
        /*003a*/ 	.short	(.L_16 - .L_15)
.L_15:
        /*003c*/ 	.word	0x00000000
        /*0040*/ 	.short	0x0001
        /*0042*/ 	.short	0x0008
        /*0044*/ 	.byte	0x00, 0xf5, 0x21, 0x00


	//----- nvinfo : EIATTR_KPARAM_INFO
	.align		4
.L_16:
        /*0048*/ 	.byte	0x04, 0x17
        /*004a*/ 	.short	(.L_18 - .L_17)
.L_17:
        /*004c*/ 	.word	0x00000000
        /*0050*/ 	.short	0x0000
        /*0052*/ 	.short	0x0000
        /*0054*/ 	.byte	0x00, 0xf5, 0x21, 0x00


	//----- nvinfo : EIATTR_SPARSE_MMA_MASK
	.align		4
.L_18:
        /*0058*/ 	.byte	0x03, 0x50
        /*005a*/ 	.short	0x0000


	//----- nvinfo : EIATTR_MAXREG_COUNT
	.align		4
        /*005c*/ 	.byte	0x03, 0x1b
        /*005e*/ 	.short	0x00ff


	//----- nvinfo : EIATTR_NUM_BARRIERS
	.align		4
        /*0060*/ 	.byte	0x02, 0x4c
        /*0062*/ 	.byte	0x01
	.zero		1


	//----- nvinfo : EIATTR_MERCURY_ISA_VERSION
	.align		4
        /*0064*/ 	.byte	0x03, 0x5f
        /*0066*/ 	.short	0x0101


	//----- nvinfo : EIATTR_VRC_CTA_INIT_COUNT
	.align		4
        /*0068*/ 	.byte	0x02, 0x4a
	.zero		1
	.zero		1


	//----- nvinfo : EIATTR_EXIT_INSTR_OFFSETS
	.align		4
        /*006c*/ 	.byte	0x04, 0x1c
        /*006e*/ 	.short	(.L_20 - .L_19)


	//   ....[0]....
.L_19:
        /*0070*/ 	.word	0x00004200


	//----- nvinfo : EIATTR_CRS_STACK_SIZE
	.align		4
.L_20:
        /*0074*/ 	.byte	0x04, 0x1e
        /*0076*/ 	.short	(.L_22 - .L_21)
.L_21:
        /*0078*/ 	.word	0x00000000


	//----- nvinfo : EIATTR_CBANK_PARAM_SIZE
	.align		4
.L_22:
        /*007c*/ 	.byte	0x03, 0x19
        /*007e*/ 	.short	0x0028


	//----- nvinfo : EIATTR_PARAM_CBANK
	.align		4
        /*0080*/ 	.byte	0x04, 0x0a
        /*0082*/ 	.short	(.L_24 - .L_23)
	.align		4
.L_23:
        /*0084*/ 	.word	index@(.nv.constant0._Z20NewPFD_DecompressionPjPtS_S_S_)
        /*0088*/ 	.short	0x0380
        /*008a*/ 	.short	0x0028


	//----- nvinfo : EIATTR_SW_WAR
	.align		4
.L_24:
        /*008c*/ 	.byte	0x04, 0x36
        /*008e*/ 	.short	(.L_26 - .L_25)
.L_25:
        /*0090*/ 	.word	0x00000008
.L_26:


//--------------------- .nv.callgraph             --------------------------
	.section	.nv.callgraph,"",@"SHT_CUDA_CALLGRAPH"
	.align	4
	.sectionentsize	8
	.align		4
        /*0000*/ 	.word	0x00000000
	.align		4
        /*0004*/ 	.word	0xffffffff
	.align		4
        /*0008*/ 	.word	0x00000000
	.align		4
        /*000c*/ 	.word	0xfffffffe
	.align		4
        /*0010*/ 	.word	0x00000000
	.align		4
        /*0014*/ 	.word	0xfffffffd
	.align		4
        /*0018*/ 	.word	0x00000000
	.align		4
        /*001c*/ 	.word	0xfffffffc


//--------------------- .nv.constant3             --------------------------
	.section	.nv.constant3,"a",@progbits
	.align	4
.nv.constant3:
	.type		d_constant,@object
	.size		d_constant,(.L_0 - d_constant)
d_constant:
	.zero		65520
.L_0:


//--------------------- .text._Z20NewPFD_DecompressionPjPtS_S_S_ --------------------------
	.section	.text._Z20NewPFD_DecompressionPjPtS_S_S_,"ax",@progbits
	.align	128
        .global         _Z20NewPFD_DecompressionPjPtS_S_S_
        .type           _Z20NewPFD_DecompressionPjPtS_S_S_,@function
        .size           _Z20NewPFD_DecompressionPjPtS_S_S_,(.L_x_34 - _Z20NewPFD_DecompressionPjPtS_S_S_)
        .other          _Z20NewPFD_DecompressionPjPtS_S_S_,@"STO_CUDA_ENTRY STV_DEFAULT"
_Z20NewPFD_DecompressionPjPtS_S_S_:
.text._Z20NewPFD_DecompressionPjPtS_S_S_:
[----:B------:R-:W-:Y:S01]  /*0000*/  LDC R1, c[0x0][0x37c] ;  /* 0x0000df00ff017b82 */ /* 0x000fe20000000800 */
[----:B------:R-:W0:Y:S07]  /*0010*/  S2R R6, SR_TID.X ;  /* 0x0000000000067919 */ /* 0x000e2e0000002100 */
[----:B------:R-:W1:Y:S01]  /*0020*/  S2UR UR9, SR_CgaCtaId ;  /* 0x00000000000979c3 */ /* 0x000e620000008800 */
[----:B------:R-:W2:Y:S01]  /*0030*/  LDCU.64 UR6, c[0x0][0x358] ;  /* 0x00006b00ff0677ac */ /* 0x000ea20008000a00 */
[----:B------:R-:W-:Y:S01]  /*0040*/  BSSY.RECONVERGENT B0, `(.L_x_0) ;  /* 0x000001a000007945 */ /* 0x000fe20003800200 */
[----:B------:R-:W3:Y:S01]  /*0050*/  S2R R0, SR_CTAID.X ;  /* 0x0000000000007919 */ /* 0x000ee20000002500 */
[----:B------:R-:W-:Y:S01]  /*0060*/  UMOV UR8, 0x400 ;  /* 0x0000040000087882 */ /* 0x000fe20000000000 */
[----:B0-----:R-:W-:-:S13]  /*0070*/  ISETP.NE.AND P0, PT, R6, RZ, PT ;  /* 0x000000ff0600720c */ /* 0x001fda0003f05270 */
[----:B-123--:R-:W-:Y:S05]  /*0080*/  @P0 BRA `(.L_x_1) ;  /* 0x0000000000540947 */ /* 0x00efea0003800000 */
[----:B------:R-:W0:Y:S08]  /*0090*/  LDC.64 R2, c[0x0][0x388] ;  /* 0x0000e200ff027b82 */ /* 0x000e300000000a00 */
[----:B------:R-:W1:Y:S01]  /*00a0*/  LDC R8, c[0x3][0xc] ;  /* 0x00c00300ff087b82 */ /* 0x000e620000000800 */
[----:B0-----:R-:W-:-:S06]  /*00b0*/  IMAD.WIDE.U32 R2, R0, 0x2, R2 ;  /* 0x0000000200027825 */ /* 0x001fcc00078e0002 */
[----:B------:R-:W2:Y:S01]  /*00c0*/  LDG.E.U16 R2, desc[UR6][R2.64] ;  /* 0x0000000602027981 */ /* 0x000ea2000c1e1500 */
[----:B------:R-:W-:Y:S01]  /*00d0*/  IMAD.MOV.U32 R11, RZ, RZ, 0x10 ;  /* 0x00000010ff0b7424 */ /* 0x000fe200078e00ff */
[----:B------:R-:W0:Y:S01]  /*00e0*/  S2UR UR5, SR_CgaCtaId ;  /* 0x00000000000579c3 */ /* 0x000e220000008800 */
[----:B-1----:R-:W-:Y:S01]  /*00f0*/  VIADD R5, R8, 0x4 ;  /* 0x0000000408057836 */ /* 0x002fe20000000000 */
[----:B------:R-:W-:Y:S02]  /*0100*/  UMOV UR4, 0x400 ;  /* 0x0000040000047882 */ /* 0x000fe40000000000 */
[----:B0-----:R-:W-:Y:S01]  /*0110*/  ULEA UR4, UR5, UR4, 0x18 ;  /* 0x0000000405047291 */ /* 0x001fe2000f8ec0ff */
[C---:B--2---:R-:W-:Y:S02]  /*0120*/  IMAD.IADD R7, R2.reuse, 0x1, R5 ;  /* 0x0000000102077824 */ /* 0x044fe400078e0205 */
[----:B------:R-:W-:Y:S02]  /*0130*/  IMAD R11, R2, 0x4, R11 ;  /* 0x00000004020b7824 */ /* 0x000fe400078e020b */
[----:B------:R-:W-:-:S04]  /*0140*/  IMAD.SHL.U32 R7, R7, 0x4, RZ ;  /* 0x0000000407077824 */ /* 0x000fc800078e00ff */
[----:B------:R-:W0:Y:S08]  /*0150*/  LDC R4, c[0x3][R7] ;  /* 0x00c0000007047b82 */ /* 0x000e300000000800 */
[----:B------:R-:W1:Y:S01]  /*0160*/  LDC R11, c[0x3][R11] ;  /* 0x00c000000b0b7b82 */ /* 0x000e620000000800 */
[----:B0-----:R-:W-:-:S05]  /*0170*/  IADD3 R4, PT, PT, R4, R8, R5 ;  /* 0x0000000804047210 */ /* 0x001fca0007ffe005 */
[C---:B------:R-:W-:Y:S02]  /*0180*/  IMAD.SHL.U32 R9, R4.reuse, 0x4, RZ ;  /* 0x0000000404097824 */ /* 0x040fe400078e00ff */
[----:B------:R-:W-:Y:S02]  /*0190*/  VIADD R10, R4, 0x1 ;  /* 0x00000001040a7836 */ /* 0x000fe40000000000 */
[----:B-1----:R-:W-:Y:S02]  /*01a0*/  IMAD.IADD R8, R0, 0x1, -R11 ;  /* 0x0000000100087824 */ /* 0x002fe400078e0a0b */
[----:B------:R-:W0:Y:S02]  /*01b0*/  LDC R9, c[0x3][R9] ;  /* 0x00c0000009097b82 */ /* 0x000e240000000800 */
[----:B------:R-:W-:-:S05]  /*01c0*/  IMAD.SHL.U32 R8, R8, 0x100, RZ ;  /* 0x0000010008087824 */ /* 0x000fca00078e00ff */
[----:B0-----:R0:W-:Y:S02]  /*01d0*/  STS.128 [UR4+0x400], R8 ;  /* 0x00040008ff007988 */ /* 0x0011e40008000c04 */
.L_x_1:
[----:B------:R-:W-:Y:S05]  /*01e0*/  BSYNC.RECONVERGENT B0 ;  /* 0x0000000000007941 */ /* 0x000fea0003800200 */
.L_x_0:
[----:B------:R-:W-:Y:S01]  /*01f0*/  BAR.SYNC.DEFER_BLOCKING 0x0 ;  /* 0x0000000000007b1d */ /* 0x000fe20000010000 */
[----:B------:R-:W-:-:S05]  /*0200*/  ULEA UR4, UR9, UR8, 0x18 ;  /* 0x0000000809047291 */ /* 0x000fca000f8ec0ff */
[----:B------:R-:W-:Y:S01]  /*0210*/  BSSY.RECONVERGENT B0, `(.L_x_2) ;  /* 0x000001a000007945 */ /* 0x000fe20003800200 */
[----:B------:R-:W-:-:S05]  /*0220*/  IMAD.U32 R13, RZ, RZ, UR4 ;  /* 0x00000004ff0d7e24 */ /* 0x000fca000f8e00ff */
[----:B------:R-:W1:Y:S02]  /*0230*/  LDS R2, [R13+0x404] ;  /* 0x000404000d027984 */ /* 0x000e640000000800 */
[----:B-1----:R-:W-:-:S04]  /*0240*/  IMAD R3, R2, 0x3, RZ ;  /* 0x0000000302037824 */ /* 0x002fc800078e02ff */
[----:B------:R-:W-:-:S05]  /*0250*/  VIADD R5, R3, 0x1 ;  /* 0x0000000103057836 */ /* 0x000fca0000000000 */
[----:B------:R-:W-:-:S13]  /*0260*/  ISETP.GT.U32.AND P0, PT, R5, 0x100, PT ;  /* 0x000001000500780c */ /* 0x000fda0003f04070 */
[----:B------:R-:W-:Y:S05]  /*0270*/  @P0 BRA `(.L_x_3) ;  /* 0x0000000000240947 */ /* 0x000fea0003800000 */
[----:B------:R-:W-:-:S13]  /*0280*/  ISETP.GE.U32.AND P0, PT, R6, R5, PT ;  /* 0x000000050600720c */ /* 0x000fda0003f06070 */
[----:B------:R-:W-:Y:S05]  /*0290*/  @P0 BRA `(.L_x_4) ;  /* 0x0000000000440947 */ /* 0x000fea0003800000 */
[----:B------:R-:W1:Y:S01]  /*02a0*/  LDS R3, [R13+0x408] ;  /* 0x000408000d037984 */ /* 0x000e620000000800 */
[C---:B------:R-:W-:Y:S02]  /*02b0*/  IMAD R4, R6.reuse, 0x4, R13 ;  /* 0x0000000406047824 */ /* 0x040fe400078e020d */
[----:B-1----:R-:W-:-:S04]  /*02c0*/  IMAD.IADD R3, R6, 0x1, R3 ;  /* 0x0000000106037824 */ /* 0x002fc800078e0203 */
[----:B------:R-:W-:-:S06]  /*02d0*/  IMAD.SHL.U32 R3, R3, 0x4, RZ ;  /* 0x0000000403037824 */ /* 0x000fcc00078e00ff */
[----:B------:R-:W1:Y:S02]  /*02e0*/  LDC R3, c[0x3][R3] ;  /* 0x00c0000003037b82 */ /* 0x000e640000000800 */
[----:B-1----:R2:W-:Y:S01]  /*02f0*/  STS [R4], R3 ;  /* 0x0000000304007388 */ /* 0x0025e20000000800 */
[----:B------:R-:W-:Y:S05]  /*0300*/  BRA `(.L_x_4) ;  /* 0x0000000000287947 */ /* 0x000fea0003800000 */
.L_x_3:
[----:B------:R-:W1:Y:S01]  /*0310*/  LDS R5, [R13+0x408] ;  /* 0x000408000d057984 */ /* 0x000e620000000800 */
[----:B------:R-:W-:Y:S02]  /*0320*/  VIADD R3, R3, 0xffffff01 ;  /* 0xffffff0103037836 */ /* 0x000fe40000000000 */
[----:B------:R-:W-:-:S03]  /*0330*/  IMAD R7, R6, 0x4, R13 ;  /* 0x0000000406077824 */ /* 0x000fc600078e020d */
[----:B------:R-:W-:Y:S01]  /*0340*/  ISETP.GE.U32.AND P0, PT, R6, R3, PT ;  /* 0x000000030600720c */ /* 0x000fe20003f06070 */
[----:B-1----:R-:W-:-:S04]  /*0350*/  IMAD.IADD R5, R5, 0x1, R6 ;  /* 0x0000000105057824 */ /* 0x002fc800078e0206 */
[----:B------:R-:W-:-:S04]  /*0360*/  IMAD.SHL.U32 R5, R5, 0x4, RZ ;  /* 0x0000000405057824 */ /* 0x000fc800078e00ff */
[----:B------:R-:W1:Y:S08]  /*0370*/  LDC R3, c[0x3][R5] ;  /* 0x00c0000005037b82 */ /* 0x000e700000000800 */
[----:B------:R-:W2:Y:S01]  /*0380*/  @!P0 LDC R4, c[0x3][R5+0x400] ;  /* 0x00c1000005048b82 */ /* 0x000ea20000000800 */
[----:B-1----:R1:W-:Y:S04]  /*0390*/  STS [R7], R3 ;  /* 0x0000000307007388 */ /* 0x0023e80000000800 */
[----:B--2---:R1:W-:Y:S02]  /*03a0*/  @!P0 STS [R7+0x400], R4 ;  /* 0x0004000407008388 */ /* 0x0043e40000000800 */
.L_x_4:
[----:B------:R-:W-:Y:S05]  /*03b0*/  BSYNC.RECONVERGENT B0 ;  /* 0x0000000000007941 */ /* 0x000fea0003800200 */
.L_x_2:
[----:B------:R-:W-:Y:S01]  /*03c0*/  BAR.SYNC.DEFER_BLOCKING 0x0 ;  /* 0x0000000000007b1d */ /* 0x000fe20000010000 */
[----:B------:R-:W-:-:S04]  /*03d0*/  IMAD R23, R2, 0x4, R13 ;  /* 0x0000000402177824 */ /* 0x000fc800078e020d */
[----:B0-----:R-:W-:-:S03]  /*03e0*/  IMAD R9, R2, 0x4, R23 ;  /* 0x0000000402097824 */ /* 0x001fc600078e0217 */
[----:B------:R-:W0:Y:S08]  /*03f0*/  LDC.64 R16, c[0x0][0x398] ;  /* 0x0000e600ff107b82 */ /* 0x000e300000000a00 */
[----:B-12---:R-:W1:Y:S01]  /*0400*/  LDC.64 R4, c[0x0][0x380] ;  /* 0x0000e000ff047b82 */ /* 0x006e620000000a00 */
[----:B------:R-:W2:Y:S04]  /*0410*/  LDS R3, [R13+0x40c] ;  /* 0x00040c000d037984 */ /* 0x000ea80000000800 */
[----:B------:R-:W3:Y:S04]  /*0420*/  LDS R2, [R9+0x4] ;  /* 0x0000040009027984 */ /* 0x000ee80000000800 */
[----:B------:R-:W-:Y:S01]  /*0430*/  LDS R7, [R13+0x400] ;  /* 0x000400000d077984 */ /* 0x000fe20000000800 */
[----:B--2---:R-:W-:-:S05]  /*0440*/  IMAD.IADD R3, R0, 0x1, -R3 ;  /* 0x0000000100037824 */ /* 0x004fca00078e0a03 */
[----:B---3--:R-:W-:-:S05]  /*0450*/  IADD3 R2, P0, PT, R2, R3, RZ ;  /* 0x0000000302027210 */ /* 0x008fca0007f1e0ff */
[----:B------:R-:W-:Y:S01]  /*0460*/  IMAD.X R3, RZ, RZ, RZ, P0 ;  /* 0x000000ffff037224 */ /* 0x000fe200000e06ff */
[----:B0-----:R-:W-:-:S04]  /*0470*/  LEA R16, P0, R2, R16, 0x2 ;  /* 0x0000001002107211 */ /* 0x001fc800078010ff */
[----:B------:R-:W-:Y:S02]  /*0480*/  LEA.HI.X R17, R2, R17, R3, 0x2, P0 ;  /* 0x0000001102117211 */ /* 0x000fe400000f1403 */
[----:B------:R-:W0:Y:S04]  /*0490*/  LDS R2, [R23+0x4] ;  /* 0x0000040017027984 */ /* 0x000e280000000800 */
[----:B------:R-:W0:Y:S02]  /*04a0*/  LDG.E R17, desc[UR6][R16.64] ;  /* 0x0000000610117981 */ /* 0x000e24000c1e1900 */
[----:B0-----:R-:W-:Y:S02]  /*04b0*/  IMAD.IADD R21, R2, 0x1, R17 ;  /* 0x0000000102157824 */ /* 0x001fe400078e0211 */
[----:B------:R-:W0:Y:S02]  /*04c0*/  LDS.64 R2, [R13] ;  /* 0x000000000d027984 */ /* 0x000e240000000a00 */
[----:B-1----:R-:W-:-:S05]  /*04d0*/  IMAD.WIDE.U32 R14, R21, 0x4, R4 ;  /* 0x00000004150e7825 */ /* 0x002fca00078e0004 */
[----:B------:R-:W2:Y:S01]  /*04e0*/  LDG.E R8, desc[UR6][R14.64] ;  /* 0x000000060e087981 */ /* 0x000ea2000c1e1900 */
[----:B------:R-:W-:Y:S01]  /*04f0*/  VIADD R18, R21, 0x1 ;  /* 0x0000000115127836 */ /* 0x000fe20000000000 */
[----:B0-----:R-:W-:-:S04]  /*0500*/  VIADDMNMX.U32 R11, R3, -R7, 0x100, PT ;  /* 0x00000100030b7446 */ /* 0x001fc80003800807 */
[----:B------:R-:W-:Y:S02]  /*0510*/  ISETP.GE.U32.AND P0, PT, R6, R11, PT ;  /* 0x0000000b0600720c */ /* 0x000fe40003f06070 */
[----:B--2---:R-:W-:-:S04]  /*0520*/  SHF.R.U32.HI R19, RZ, 0x1a, R8 ;  /* 0x0000001aff137819 */ /* 0x004fc80000011608 */
[----:B------:R-:W-:-:S07]  /*0530*/  LOP3.LUT R3, R19, 0x1f, RZ, 0xc0, !PT ;  /* 0x0000001f13037812 */ /* 0x000fce00078ec0ff */
[----:B------:R-:W-:-:S05]  /*0540*/  @!P0 IMAD R17, R3, R6, RZ ;  /* 0x0000000603118224 */ /* 0x000fca00078e02ff */
[----:B------:R-:W-:-:S05]  /*0550*/  @!P0 LEA.HI R17, R17, R18, RZ, 0x1b ;  /* 0x0000001211118211 */ /* 0x000fca00078fd8ff */
[C---:B------:R-:W-:Y:S02]  /*0560*/  @!P0 VIADD R21, R17.reuse, 0x1 ;  /* 0x0000000111158836 */ /* 0x040fe40000000000 */
[----:B------:R-:W-:-:S04]  /*0570*/  @!P0 IMAD.WIDE.U32 R16, R17, 0x4, R4 ;  /* 0x0000000411108825 */ /* 0x000fc800078e0004 */
[----:B------:R-:W-:Y:S02]  /*0580*/  @!P0 IMAD.WIDE.U32 R14, R21, 0x4, R4 ;  /* 0x00000004150e8825 */ /* 0x000fe400078e0004 */
[----:B------:R-:W2:Y:S04]  /*0590*/  @!P0 LDG.E R17, desc[UR6][R16.64] ;  /* 0x0000000610118981 */ /* 0x000ea8000c1e1900 */
[----:B------:R-:W2:Y:S01]  /*05a0*/  @!P0 LDG.E R14, desc[UR6][R14.64] ;  /* 0x000000060e0e8981 */ /* 0x000ea2000c1e1900 */
[----:B------:R-:W-:Y:S01]  /*05b0*/  @!P0 IMAD R10, R19, R6, RZ ;  /* 0x00000006130a8224 */ /* 0x000fe200078e02ff */
[----:B------:R-:W-:Y:S01]  /*05c0*/  UIADD3 UR4, UPT, UPT, UR8, 0x410, URZ ;  /* 0x0000041008047890 */ /* 0x000fe2000fffe0ff */
[----:B------:R-:W-:Y:S01]  /*05d0*/  @!P0 IMAD.MOV.U32 R12, RZ, RZ, -0x1 ;  /* 0xffffffffff0c8424 */ /* 0x000fe200078e00ff */
[----:B------:R-:W-:Y:S02]  /*05e0*/  BSSY.RECONVERGENT B0, `(.L_x_5) ;  /* 0x000036b000007945 */ /* 0x000fe40003800200 */
[----:B------:R-:W-:Y:S01]  /*05f0*/  @!P0 LOP3.LUT R10, R10, 0x1f, RZ, 0xc0, !PT ;  /* 0x0000001f0a0a8812 */ /* 0x000fe200078ec0ff */
[----:B------:R-:W-:Y:S01]  /*0600*/  ULEA UR4, UR9, UR4, 0x18 ;  /* 0x0000000409047291 */ /* 0x000fe2000f8ec0ff */
[----:B------:R-:W-:-:S02]  /*0610*/  @!P0 SHF.L.U32 R12, R12, R3, RZ ;  /* 0x000000030c0c8219 */ /* 0x000fc400000006ff */
[----:B--2---:R-:W-:-:S03]  /*0620*/  @!P0 SHF.R.U64 R21, R17, R10, R14 ;  /* 0x0000000a11158219 */ /* 0x004fc6000000120e */
[----:B------:R-:W-:Y:S02]  /*0630*/  LEA R10, R6, UR4, 0x2 ;  /* 0x00000004060a7c11 */ /* 0x000fe4000f8e10ff */
[----:B------:R-:W-:Y:S02]  /*0640*/  @!P0 LOP3.LUT R21, R21, R12, RZ, 0x30, !PT ;  /* 0x0000000c15158212 */ /* 0x000fe400078e30ff */
[----:B------:R-:W-:-:S03]  /*0650*/  LOP3.LUT R12, R8, 0xffff, RZ, 0xc0, !PT ;  /* 0x0000ffff080c7812 */ /* 0x000fc600078ec0ff */
[----:B------:R0:W-:Y:S01]  /*0660*/  @!P0 STS [R10], R21 ;  /* 0x000000150a008388 */ /* 0x0001e20000000800 */
[----:B------:R-:W-:Y:S01]  /*0670*/  BAR.SYNC.DEFER_BLOCKING 0x0 ;  /* 0x0000000000007b1d */ /* 0x000fe20000010000 */
[----:B------:R-:W-:-:S04]  /*0680*/  ISETP.NE.AND P0, PT, R12, RZ, PT ;  /* 0x000000ff0c00720c */ /* 0x000fc80003f05270 */
[----:B------:R-:W-:-:S13]  /*0690*/  ISETP.NE.OR P0, PT, R6, RZ, !P0 ;  /* 0x000000ff0600720c */ /* 0x000fda0004705670 */
[----:B0-----:R-:W-:Y:S05]  /*06a0*/  @P0 BRA `(.L_x_6) ;  /* 0x0000003400780947 */ /* 0x001fea0003800000 */
[C---:B------:R-:W-:Y:S01]  /*06b0*/  IMAD R19, R11.reuse, R19, RZ ;  /* 0x000000130b137224 */ /* 0x040fe200078e02ff */
[----:B------:R-:W-:Y:S01]  /*06c0*/  UIADD3 UR5, UPT, UPT, UR8, 0xc10, URZ ;  /* 0x00000c1008057890 */ /* 0x000fe2000fffe0ff */
[----:B------:R-:W-:-:S03]  /*06d0*/  IMAD R13, R11, R3, RZ ;  /* 0x000000030b0d7224 */ /* 0x000fc600078e02ff */
[----:B------:R-:W-:Y:S01]  /*06e0*/  LOP3.LUT P0, RZ, R19, 0x1f, RZ, 0xc0, !PT ;  /* 0x0000001f13ff7812 */ /* 0x000fe2000780c0ff */
[----:B------:R-:W-:Y:S01]  /*06f0*/  ULEA UR5, UR9, UR5, 0x18 ;  /* 0x0000000509057291 */ /* 0x000fe2000f8ec0ff */
[----:B------:R-:W-:-:S05]  /*0700*/  LEA.HI R13, R13, R18, RZ, 0x1b ;  /* 0x000000120d0d7211 */ /* 0x000fca00078fd8ff */
[----:B------:R-:W-:Y:S02]  /*0710*/  VIADD R15, R13, 0x1 ;  /* 0x000000010d0f7836 */ /* 0x000fe40000000000 */
[----:B------:R-:W-:Y:S02]  /*0720*/  IMAD.U32 R16, RZ, RZ, UR5 ;  /* 0x00000005ff107e24 */ /* 0x000fe4000f8e00ff */
[----:B------:R-:W-:Y:S02]  /*0730*/  IMAD.U32 R14, RZ, RZ, UR5 ;  /* 0x00000005ff0e7e24 */ /* 0x000fe4000f8e00ff */
[----:B------:R-:W-:Y:S01]  /*0740*/  @!P0 IMAD.MOV R15, RZ, RZ, R13 ;  /* 0x000000ffff0f8224 */ /* 0x000fe200078e020d */
[----:B------:R-:W-:-:S03]  /*0750*/  LEA R13, R12, UR5, 0x3 ;  /* 0x000000050c0d7c11 */ /* 0x000fc6000f8e18ff */
[----:B------:R-:W-:-:S07]  /*0760*/  IMAD.WIDE.U32 R4, R15, 0x4, R4 ;  /* 0x000000040f047825 */ /* 0x000fce00078e0004 */
.L_x_22:
[----:B0-----:R-:W2:Y:S01]  /*0770*/  LDG.E R15, desc[UR6][R4.64] ;  /* 0x00000006040f7981 */ /* 0x001ea2000c1e1900 */
[----:B------:R-:W-:Y:S02]  /*0780*/  IMAD.MOV.U32 R18, RZ, RZ, R16 ;  /* 0x000000ffff127224 */ /* 0x000fe400078e0010 */
[----:B------:R-:W-:Y:S01]  /*0790*/  IMAD.MOV.U32 R20, RZ, RZ, R14 ;  /* 0x000000ffff147224 */ /* 0x000fe200078e000e */
[----:B--2---:R-:W-:-:S04]  /*07a0*/  SHF.R.U32.HI R17, RZ, 0x1c, R15 ;  /* 0x0000001cff117819 */ /* 0x004fc8000001160f */
[----:B------:R-:W-:-:S13]  /*07b0*/  ISETP.GT.AND P0, PT, R17, 0x7, PT ;  /* 0x000000071100780c */ /* 0x000fda0003f04270 */
[----:B------:R-:W-:Y:S05]  /*07c0*/  @P0 BRA `(.L_x_7) ;  /* 0x0000001800840947 */ /* 0x000fea0003800000 */
[----:B------:R-:W-:-:S13]  /*07d0*/  ISETP.GT.AND P0, PT, R17, 0x3, PT ;  /* 0x000000031100780c */ /* 0x000fda0003f04270 */
[----:B------:R-:W-:Y:S05]  /*07e0*/  @P0 BRA `(.L_x_8) ;  /* 0x00000010007c0947 */ /* 0x000fea0003800000 */
[----:B------:R-:W-:-:S13]  /*07f0*/  ISETP.GT.AND P0, PT, R17, 0x1, PT ;  /* 0x000000011100780c */ /* 0x000fda0003f04270 */
[----:B------:R-:W-:Y:S05]  /*0800*/  @P0 BRA `(.L_x_9) ;  /* 0x0000000800640947 */ /* 0x000fea0003800000 */
[----:B------:R-:W-:-:S13]  /*0810*/  ISETP.NE.AND P0, PT, R17, RZ, PT ;  /* 0x000000ff1100720c */ /* 0x000fda0003f05270 */
[----:B------:R-:W-:Y:S05]  /*0820*/  @!P0 BRA `(.L_x_10) ;  /* 0x0000000400048947 */ /* 0x000fea0003800000 */
[--C-:B------:R-:W-:Y:S01]  /*0830*/  SHF.R.U32.HI R19, RZ, 0x1b, R15.reuse ;  /* 0x0000001bff137819 */ /* 0x100fe2000001160f */
[----:B------:R-:W-:Y:S01]  /*0840*/  VIADD R16, R16, 0x54 ;  /* 0x0000005410107836 */ /* 0x000fe20000000000 */
[----:B------:R-:W-:Y:S02]  /*0850*/  LOP3.LUT R17, R15, 0x3, RZ, 0xc0, !PT ;  /* 0x000000030f117812 */ /* 0x000fe400078ec0ff */
[--C-:B------:R-:W-:Y:S02]  /*0860*/  SHF.R.U32.HI R18, RZ, 0x2, R15.reuse ;  /* 0x00000002ff127819 */ /* 0x100fe4000001160f */
[--C-:B------:R-:W-:Y:S01]  /*0870*/  SHF.R.U32.HI R20, RZ, 0x4, R15.reuse ;  /* 0x00000004ff147819 */ /* 0x100fe2000001160f */
[----:B------:R0:W-:Y:S01]  /*0880*/  STS [R14], R17 ;  /* 0x000000110e007388 */ /* 0x0001e20000000800 */
[--C-:B------:R-:W-:Y:S02]  /*0890*/  SHF.R.U32.HI R22, RZ, 0x6, R15.reuse ;  /* 0x00000006ff167819 */ /* 0x100fe4000001160f */
[----:B------:R-:W-:-:S02]  /*08a0*/  SHF.R.U32.HI R24, RZ, 0x8, R15 ;  /* 0x00000008ff187819 */ /* 0x000fc4000001160f */
[----:B------:R-:W-:Y:S02]  /*08b0*/  LOP3.LUT R27, R19, 0x1, RZ, 0xc0, !PT ;  /* 0x00000001131b7812 */ /* 0x000fe400078ec0ff */
[----:B------:R-:W-:Y:S02]  /*08c0*/  LOP3.LUT R19, R18, 0x3, RZ, 0xc0, !PT ;  /* 0x0000000312137812 */ /* 0x000fe400078ec0ff */
[----:B------:R-:W-:Y:S01]  /*08d0*/  LOP3.LUT R21, R20, 0x3, RZ, 0xc0, !PT ;  /* 0x0000000314157812 */ /* 0x000fe200078ec0ff */
[----:B------:R-:W-:Y:S01]  /*08e0*/  STS [R14+0x50], R27 ;  /* 0x0000501b0e007388 */ /* 0x000fe20000000800 */
[----:B------:R-:W-:Y:S02]  /*08f0*/  LOP3.LUT R23, R22, 0x3, RZ, 0xc0, !PT ;  /* 0x0000000316177812 */ /* 0x000fe400078ec0ff */
[----:B------:R-:W-:Y:S01]  /*0900*/  LOP3.LUT R25, R24, 0x3, RZ, 0xc0, !PT ;  /* 0x0000000318197812 */ /* 0x000fe200078ec0ff */
[----:B------:R1:W-:Y:S01]  /*0910*/  STS [R14+0x4], R19 ;  /* 0x000004130e007388 */ /* 0x0003e20000000800 */
[----:B0-----:R-:W-:-:S02]  /*0920*/  SHF.R.U32.HI R17, RZ, 0xa, R15 ;  /* 0x0000000aff117819 */ /* 0x001fc4000001160f */
[--C-:B------:R-:W-:Y:S01]  /*0930*/  SHF.R.U32.HI R20, RZ, 0xe, R15.reuse ;  /* 0x0000000eff147819 */ /* 0x100fe2000001160f */
[----:B------:R0:W-:Y:S01]  /*0940*/  STS [R14+0x8], R21 ;  /* 0x000008150e007388 */ /* 0x0001e20000000800 */
[--C-:B------:R-:W-:Y:S02]  /*0950*/  SHF.R.U32.HI R18, RZ, 0xc, R15.reuse ;  /* 0x0000000cff127819 */ /* 0x100fe4000001160f */
[--C-:B------:R-:W-:Y:S01]  /*0960*/  SHF.R.U32.HI R22, RZ, 0xf, R15.reuse ;  /* 0x0000000fff167819 */ /* 0x100fe2000001160f */
[----:B------:R2:W-:Y:S01]  /*0970*/  STS [R14+0xc], R23 ;  /* 0x00000c170e007388 */ /* 0x0005e20000000800 */
[----:B------:R-:W-:Y:S02]  /*0980*/  SHF.R.U32.HI R24, RZ, 0x10, R15 ;  /* 0x00000010ff187819 */ /* 0x000fe4000001160f */
[----:B------:R-:W-:Y:S01]  /*0990*/  LOP3.LUT R17, R17, 0x3, RZ, 0xc0, !PT ;  /* 0x0000000311117812 */ /* 0x000fe200078ec0ff */
[----:B------:R3:W-:Y:S01]  /*09a0*/  STS [R14+0x10], R25 ;  /* 0x000010190e007388 */ /* 0x0007e20000000800 */
[----:B-1----:R-:W-:-:S02]  /*09b0*/  LOP3.LUT R19, R20, 0x1, RZ, 0xc0, !PT ;  /* 0x0000000114137812 */ /* 0x002fc400078ec0ff */
[----:B------:R-:W-:Y:S01]  /*09c0*/  LOP3.LUT R27, R18, 0x3, RZ, 0xc0, !PT ;  /* 0x00000003121b7812 */ /* 0x000fe200078ec0ff */
[----:B------:R1:W-:Y:S01]  /*09d0*/  STS [R14+0x14], R17 ;  /* 0x000014110e007388 */ /* 0x0003e20000000800 */
[----:B0-----:R-:W-:Y:S02]  /*09e0*/  LOP3.LUT R21, R22, 0x1, RZ, 0xc0, !PT ;  /* 0x0000000116157812 */ /* 0x001fe400078ec0ff */
[----:B--2---:R-:W-:Y:S01]  /*09f0*/  LOP3.LUT R23, R24, 0x1, RZ, 0xc0, !PT ;  /* 0x0000000118177812 */ /* 0x004fe200078ec0ff */
[----:B------:R0:W-:Y:S01]  /*0a00*/  STS [R14+0x1c], R19 ;  /* 0x00001c130e007388 */ /* 0x0001e20000000800 */
[--C-:B------:R-:W-:Y:S02]  /*0a10*/  SHF.R.U32.HI R18, RZ, 0x11, R15.reuse ;  /* 0x00000011ff127819 */ /* 0x100fe4000001160f */
[--C-:B------:R-:W-:Y:S01]  /*0a20*/  SHF.R.U32.HI R20, RZ, 0x12, R15.reuse ;  /* 0x00000012ff147819 */ /* 0x100fe2000001160f */
[----:B------:R2:W-:Y:S01]  /*0a30*/  STS [R14+0x18], R27 ;  /* 0x0000181b0e007388 */ /* 0x0005e20000000800 */
[----:B------:R-:W-:-:S02]  /*0a40*/  SHF.R.U32.HI R24, RZ, 0x14, R15 ;  /* 0x00000014ff187819 */ /* 0x000fc4000001160f */
[--C-:B------:R-:W-:Y:S01]  /*0a50*/  SHF.R.U32.HI R22, RZ, 0x13, R15.reuse ;  /* 0x00000013ff167819 */ /* 0x100fe2000001160f */
[----:B------:R4:W-:Y:S01]  /*0a60*/  STS [R14+0x20], R21 ;  /* 0x000020150e007388 */ /* 0x0009e20000000800 */
[----:B------:R-:W-:Y:S02]  /*0a70*/  SHF.R.U32.HI R26, RZ, 0x15, R15 ;  /* 0x00000015ff1a7819 */ /* 0x000fe4000001160f */
[----:B---3--:R-:W-:Y:S01]  /*0a80*/  LOP3.LUT R25, R18, 0x1, RZ, 0xc0, !PT ;  /* 0x0000000112197812 */ /* 0x008fe200078ec0ff */
[----:B------:R3:W-:Y:S01]  /*0a90*/  STS [R14+0x24], R23 ;  /* 0x000024170e007388 */ /* 0x0007e20000000800 */
[----:B-1----:R-:W-:Y:S02]  /*0aa0*/  LOP3.LUT R17, R20, 0x1, RZ, 0xc0, !PT ;  /* 0x0000000114117812 */ /* 0x002fe400078ec0ff */
[----:B0-----:R-:W-:Y:S01]  /*0ab0*/  LOP3.LUT R19, R24, 0x1, RZ, 0xc0, !PT ;  /* 0x0000000118137812 */ /* 0x001fe200078ec0ff */
[----:B------:R-:W-:Y:S01]  /*0ac0*/  STS [R14+0x28], R25 ;  /* 0x000028190e007388 */ /* 0x000fe20000000800 */
[----:B--2---:R-:W-:-:S02]  /*0ad0*/  LOP3.LUT R27, R22, 0x1, RZ, 0xc0, !PT ;  /* 0x00000001161b7812 */ /* 0x004fc400078ec0ff */
[----:B----4-:R-:W-:Y:S01]  /*0ae0*/  LOP3.LUT R21, R26, 0x1, RZ, 0xc0, !PT ;  /* 0x000000011a157812 */ /* 0x010fe200078ec0ff */
[----:B------:R0:W-:Y:S01]  /*0af0*/  STS [R14+0x2c], R17 ;  /* 0x00002c110e007388 */ /* 0x0001e20000000800 */
[--C-:B------:R-:W-:Y:S02]  /*0b00*/  SHF.R.U32.HI R18, RZ, 0x16, R15.reuse ;  /* 0x00000016ff127819 */ /* 0x100fe4000001160f */
[--C-:B------:R-:W-:Y:S01]  /*0b10*/  SHF.R.U32.HI R20, RZ, 0x17, R15.reuse ;  /* 0x00000017ff147819 */ /* 0x100fe2000001160f */
[----:B------:R1:W-:Y:S01]  /*0b20*/  STS [R14+0x34], R19 ;  /* 0x000034130e007388 */ /* 0x0003e20000000800 */
[--C-:B------:R-:W-:Y:S02]  /*0b30*/  SHF.R.U32.HI R22, RZ, 0x18, R15.reuse ;  /* 0x00000018ff167819 */ /* 0x100fe4000001160f */
[--C-:B------:R-:W-:Y:S01]  /*0b40*/  SHF.R.U32.HI R24, RZ, 0x19, R15.reuse ;  /* 0x00000019ff187819 */ /* 0x100fe2000001160f */
[----:B------:R-:W-:Y:S01]  /*0b50*/  STS [R14+0x30], R27 ;  /* 0x0000301b0e007388 */ /* 0x000fe20000000800 */
[----:B------:R-:W-:-:S02]  /*0b60*/  SHF.R.U32.HI R26, RZ, 0x1a, R15 ;  /* 0x0000001aff1a7819 */ /* 0x000fc4000001160f */
[----:B------:R-:W-:Y:S01]  /*0b70*/  LOP3.LUT R15, R18, 0x1, RZ, 0xc0, !PT ;  /* 0x00000001120f7812 */ /* 0x000fe200078ec0ff */
[----:B------:R-:W-:Y:S01]  /*0b80*/  STS [R14+0x38], R21 ;  /* 0x000038150e007388 */ /* 0x000fe20000000800 */
[----:B---3--:R-:W-:Y:S02]  /*0b90*/  LOP3.LUT R23, R20, 0x1, RZ, 0xc0, !PT ;  /* 0x0000000114177812 */ /* 0x008fe400078ec0ff */
[----:B0-----:R-:W-:Y:S01]  /*0ba0*/  LOP3.LUT R17, R22, 0x1, RZ, 0xc0, !PT ;  /* 0x0000000116117812 */ /* 0x001fe200078ec0ff */
[----:B------:R-:W-:Y:S01]  /*0bb0*/  STS [R14+0x3c], R15 ;  /* 0x00003c0f0e007388 */ /* 0x000fe20000000800 */
[----:B------:R-:W-:Y:S02]  /*0bc0*/  LOP3.LUT R25, R24, 0x1, RZ, 0xc0, !PT ;  /* 0x0000000118197812 */ /* 0x000fe400078ec0ff */
[----:B-1----:R-:W-:Y:S01]  /*0bd0*/  LOP3.LUT R19, R26, 0x1, RZ, 0xc0, !PT ;  /* 0x000000011a137812 */ /* 0x002fe200078ec0ff */
[----:B------:R-:W-:Y:S04]  /*0be0*/  STS [R14+0x40], R23 ;  /* 0x000040170e007388 */ /* 0x000fe80000000800 */
[----:B------:R-:W-:Y:S04]  /*0bf0*/  STS [R14+0x44], R17 ;  /* 0x000044110e007388 */ /* 0x000fe80000000800 */
[----:B------:R-:W-:Y:S04]  /*0c00*/  STS [R14+0x48], R25 ;  /* 0x000048190e007388 */ /* 0x000fe80000000800 */
[----:B------:R0:W-:Y:S02]  /*0c10*/  STS [R14+0x4c], R19 ;  /* 0x00004c130e007388 */ /* 0x0001e40000000800 */
[----:B0-----:R-:W-:Y:S01]  /*0c20*/  VIADD R14, R14, 0x54 ;  /* 0x000000540e0e7836 */ /* 0x001fe20000000000 */
[----:B------:R-:W-:Y:S06]  /*0c30*/  BRA `(.L_x_11) ;  /* 0x0000001c00587947 */ /* 0x000fec0003800000 */
.L_x_10:
[--C-:B------:R-:W-:Y:S01]  /*0c40*/  SHF.R.U32.HI R19, RZ, 0x1b, R15.reuse ;  /* 0x0000001bff137819 */ /* 0x100fe2000001160f */
[----:B------:R-:W-:Y:S01]  /*0c50*/  VIADD R16, R16, 0x70 ;  /* 0x0000007010107836 */ /* 0x000fe20000000000 */
[--C-:B------:R-:W-:Y:S02]  /*0c60*/  SHF.R.U32.HI R18, RZ, 0x1, R15.reuse ;  /* 0x00000001ff127819 */ /* 0x100fe4000001160f */
[----:B------:R-:W-:Y:S02]  /*0c70*/  LOP3.LUT R29, R19, 0x1, RZ, 0xc0, !PT ;  /* 0x00000001131d7812 */ /* 0x000fe400078ec0ff */
[----:B------:R-:W-:Y:S02]  /*0c80*/  LOP3.LUT R17, R15, 0x1, RZ, 0xc0, !PT ;  /* 0x000000010f117812 */ /* 0x000fe400078ec0ff */
[----:B------:R-:W-:Y:S01]  /*0c90*/  LOP3.LUT R19, R18, 0x1, RZ, 0xc0, !PT ;  /* 0x0000000112137812 */ /* 0x000fe200078ec0ff */
[----:B------:R-:W-:Y:S01]  /*0ca0*/  STS [R14+0x6c], R29 ;  /* 0x00006c1d0e007388 */ /* 0x000fe20000000800 */
[----:B------:R-:W-:-:S02]  /*0cb0*/  SHF.R.U32.HI R21, RZ, 0x2, R15 ;  /* 0x00000002ff157819 */ /* 0x000fc4000001160f */
[--C-:B------:R-:W-:Y:S01]  /*0cc0*/  SHF.R.U32.HI R18, RZ, 0x3, R15.reuse ;  /* 0x00000003ff127819 */ /* 0x100fe2000001160f */
[----:B------:R0:W-:Y:S01]  /*0cd0*/  STS [R14], R17 ;  /* 0x000000110e007388 */ /* 0x0001e20000000800 */
[--C-:B------:R-:W-:Y:S02]  /*0ce0*/  SHF.R.U32.HI R25, RZ, 0x4, R15.reuse ;  /* 0x00000004ff197819 */ /* 0x100fe4000001160f */
[--C-:B------:R-:W-:Y:S01]  /*0cf0*/  SHF.R.U32.HI R20, RZ, 0x5, R15.reuse ;  /* 0x00000005ff147819 */ /* 0x100fe2000001160f */
[----:B------:R1:W-:Y:S01]  /*0d00*/  STS [R14+0x4], R19 ;  /* 0x000004130e007388 */ /* 0x0003e20000000800 */
[----:B------:R-:W-:Y:S02]  /*0d10*/  SHF.R.U32.HI R27, RZ, 0x6, R15 ;  /* 0x00000006ff1b7819 */ /* 0x000fe4000001160f */
[----:B------:R-:W-:Y:S02]  /*0d20*/  LOP3.LUT R21, R21, 0x1, RZ, 0xc0, !PT ;  /* 0x0000000115157812 */ /* 0x000fe400078ec0ff */
[----:B------:R-:W-:-:S02]  /*0d30*/  LOP3.LUT R23, R18, 0x1, RZ, 0xc0, !PT ;  /* 0x0000000112177812 */ /* 0x000fc400078ec0ff */
[----:B------:R-:W-:Y:S01]  /*0d40*/  LOP3.LUT R25, R25, 0x1, RZ, 0xc0, !PT ;  /* 0x0000000119197812 */ /* 0x000fe200078ec0ff */
[----:B------:R2:W-:Y:S01]  /*0d50*/  STS [R14+0x8], R21 ;  /* 0x000008150e007388 */ /* 0x0005e20000000800 */
[----:B0-----:R-:W-:Y:S02]  /*0d60*/  LOP3.LUT R17, R20, 0x1, RZ, 0xc0, !PT ;  /* 0x0000000114117812 */ /* 0x001fe400078ec0ff */
[--C-:B------:R-:W-:Y:S01]  /*0d70*/  SHF.R.U32.HI R18, RZ, 0x7, R15.reuse ;  /* 0x00000007ff127819 */ /* 0x100fe2000001160f */
[----:B------:R0:W-:Y:S01]  /*0d80*/  STS [R14+0xc], R23 ;  /* 0x00000c170e007388 */ /* 0x0001e20000000800 */
[--C-:B------:R-:W-:Y:S02]  /*0d90*/  SHF.R.U32.HI R24, RZ, 0x8, R15.reuse ;  /* 0x00000008ff187819 */ /* 0x100fe4000001160f */
[----:B------:R-:W-:Y:S01]  /*0da0*/  LOP3.LUT R27, R27, 0x1, RZ, 0xc0, !PT ;  /* 0x000000011b1b7812 */ /* 0x000fe200078ec0ff */
[----:B------:R3:W-:Y:S01]  /*0db0*/  STS [R14+0x10], R25 ;  /* 0x000010190e007388 */ /* 0x0007e20000000800 */
[----:B------:R-:W-:-:S02]  /*0dc0*/  SHF.R.U32.HI R20, RZ, 0x9, R15 ;  /* 0x00000009ff147819 */ /* 0x000fc4000001160f */
[--C-:B------:R-:W-:Y:S01]  /*0dd0*/  SHF.R.U32.HI R26, RZ, 0xa, R15.reuse ;  /* 0x0000000aff1a7819 */ /* 0x100fe2000001160f */
[----:B------:R4:W-:Y:S01]  /*0de0*/  STS [R14+0x14], R17 ;  /* 0x000014110e007388 */ /* 0x0009e20000000800 */
[----:B------:R-:W-:Y:S02]  /*0df0*/  SHF.R.U32.HI R22, RZ, 0xb, R15 ;  /* 0x0000000bff167819 */ /* 0x000fe4000001160f */
[----:B-1----:R-:W-:Y:S01]  /*0e00*/  LOP3.LUT R19, R18, 0x1, RZ, 0xc0, !PT ;  /* 0x0000000112137812 */ /* 0x002fe200078ec0ff */
[----:B------:R1:W-:Y:S01]  /*0e10*/  STS [R14+0x18], R27 ;  /* 0x0000181b0e007388 */ /* 0x0003e20000000800 */
[----:B--2---:R-:W-:Y:S02]  /*0e20*/  LOP3.LUT R21, R24, 0x1, RZ, 0xc0, !PT ;  /* 0x0000000118157812 */ /* 0x004fe400078ec0ff */
[----:B0-----:R-:W-:Y:S01]  /*0e30*/  LOP3.LUT R23, R20, 0x1, RZ, 0xc0, !PT ;  /* 0x0000000114177812 */ /* 0x001fe200078ec0ff */
[----:B------:R0:W-:Y:S01]  /*0e40*/  STS [R14+0x1c], R19 ;  /* 0x00001c130e007388 */ /* 0x0001e20000000800 */
[----:B---3--:R-:W-:-:S02]  /*0e50*/  LOP3.LUT R25, R26, 0x1, RZ, 0xc0, !PT ;  /* 0x000000011a197812 */ /* 0x008fc400078ec0ff */
[----:B----4-:R-:W-:Y:S01]  /*0e60*/  LOP3.LUT R17, R22, 0x1, RZ, 0xc0, !PT ;  /* 0x0000000116117812 */ /* 0x010fe200078ec0ff */
[----:B------:R2:W-:Y:S01]  /*0e70*/  STS [R14+0x20], R21 ;  /* 0x000020150e007388 */ /* 0x0005e20000000800 */
[--C-:B------:R-:W-:Y:S02]  /*0e80*/  SHF.R.U32.HI R18, RZ, 0xd, R15.reuse ;  /* 0x0000000dff127819 */ /* 0x100fe4000001160f */
[--C-:B------:R-:W-:Y:S01]  /*0e90*/  SHF.R.U32.HI R20, RZ, 0xe, R15.reuse ;  /* 0x0000000eff147819 */ /* 0x100fe2000001160f */
[----:B------:R3:W-:Y:S01]  /*0ea0*/  STS [R14+0x24], R23 ;  /* 0x000024170e007388 */ /* 0x0007e20000000800 */
[--C-:B-1----:R-:W-:Y:S02]  /*0eb0*/  SHF.R.U32.HI R27, RZ, 0xc, R15.reuse ;  /* 0x0000000cff1b7819 */ /* 0x102fe4000001160f */
[--C-:B------:R-:W-:Y:S01]  /*0ec0*/  SHF.R.U32.HI R22, RZ, 0xf, R15.reuse ;  /* 0x0000000fff167819 */ /* 0x100fe2000001160f */
[----:B------:R1:W-:Y:S01]  /*0ed0*/  STS [R14+0x28], R25 ;  /* 0x000028190e007388 */ /* 0x0003e20000000800 */
[----:B------:R-:W-:-:S02]  /*0ee0*/  SHF.R.U32.HI R24, RZ, 0x10, R15 ;  /* 0x00000010ff187819 */ /* 0x000fc4000001160f */
[----:B0-----:R-:W-:Y:S01]  /*0ef0*/  LOP3.LUT R19, R18, 0x1, RZ, 0xc0, !PT ;  /* 0x0000000112137812 */ /* 0x001fe200078ec0ff */
[----:B------:R0:W-:Y:S01]  /*0f00*/  STS [R14+0x2c], R17 ;  /* 0x00002c110e007388 */ /* 0x0001e20000000800 */
[----:B--2---:R-:W-:Y:S02]  /*0f10*/  LOP3.LUT R21, R20, 0x1, RZ, 0xc0, !PT ;  /* 0x0000000114157812 */ /* 0x004fe400078ec0ff */
[----:B------:R-:W-:Y:S01]  /*0f20*/  LOP3.LUT R27, R27, 0x1, RZ, 0xc0, !PT ;  /* 0x000000011b1b7812 */ /* 0x000fe200078ec0ff */
[----:B------:R2:W-:Y:S01]  /*0f30*/  STS [R14+0x34], R19 ;  /* 0x000034130e007388 */ /* 0x0005e20000000800 */
[----:B---3--:R-:W-:Y:S02]  /*0f40*/  LOP3.LUT R23, R22, 0x1, RZ, 0xc0, !PT ;  /* 0x0000000116177812 */ /* 0x008fe400078ec0ff */
[----:B-1----:R-:W-:Y:S01]  /*0f50*/  LOP3.LUT R25, R24, 0x1, RZ, 0xc0, !PT ;  /* 0x0000000118197812 */ /* 0x002fe200078ec0ff */
[----:B------:R1:W-:Y:S01]  /*0f60*/  STS [R14+0x38], R21 ;  /* 0x000038150e007388 */ /* 0x0003e20000000800 */
[----:B------:R-:W-:-:S02]  /*0f70*/  SHF.R.U32.HI R20, RZ, 0x13, R15 ;  /* 0x00000013ff147819 */ /* 0x000fc4000001160f */
[--C-:B0-----:R-:W-:Y:S01]  /*0f80*/  SHF.R.U32.HI R17, RZ, 0x11, R15.reuse ;  /* 0x00000011ff117819 */ /* 0x101fe2000001160f */
[----:B------:R0:W-:Y:S01]  /*0f90*/  STS [R14+0x30], R27 ;  /* 0x0000301b0e007388 */ /* 0x0001e20000000800 */
[--C-:B------:R-:W-:Y:S02]  /*0fa0*/  SHF.R.U32.HI R22, RZ, 0x14, R15.reuse ;  /* 0x00000014ff167819 */ /* 0x100fe4000001160f */
[--C-:B------:R-:W-:Y:S01]  /*0fb0*/  SHF.R.U32.HI R18, RZ, 0x12, R15.reuse ;  /* 0x00000012ff127819 */ /* 0x100fe2000001160f */
[----:B------:R3:W-:Y:S01]  /*0fc0*/  STS [R14+0x3c], R23 ;  /* 0x00003c170e007388 */ /* 0x0007e20000000800 */
[----:B------:R-:W-:Y:S02]  /*0fd0*/  SHF.R.U32.HI R24, RZ, 0x15, R15 ;  /* 0x00000015ff187819 */ /* 0x000fe4000001160f */
[----:B------:R-:W-:Y:S01]  /*0fe0*/  LOP3.LUT R17, R17, 0x1, RZ, 0xc0, !PT ;  /* 0x0000000111117812 */ /* 0x000fe200078ec0ff */
[----:B------:R-:W-:Y:S01]  /*0ff0*/  STS [R14+0x40], R25 ;  /* 0x000040190e007388 */ /* 0x000fe20000000800 */
[----:B--2---:R-:W-:-:S02]  /*1000*/  LOP3.LUT R19, R20, 0x1, RZ, 0xc0, !PT ;  /* 0x0000000114137812 */ /* 0x004fc400078ec0ff */
[----:B-1----:R-:W-:Y:S01]  /*1010*/  LOP3.LUT R21, R22, 0x1, RZ, 0xc0, !PT ;  /* 0x0000000116157812 */ /* 0x002fe200078ec0ff */
[----:B------:R1:W-:Y:S01]  /*1020*/  STS [R14+0x44], R17 ;  /* 0x000044110e007388 */ /* 0x0003e20000000800 */
[----:B0-----:R-:W-:Y:S02]  /*1030*/  LOP3.LUT R27, R18, 0x1, RZ, 0xc0, !PT ;  /* 0x00000001121b7812 */ /* 0x001fe400078ec0ff */
[----:B---3--:R-:W-:Y:S01]  /*1040*/  LOP3.LUT R23, R24, 0x1, RZ, 0xc0, !PT ;  /* 0x0000000118177812 */ /* 0x008fe200078ec0ff */
[----:B------:R0:W-:Y:S01]  /*1050*/  STS [R14+0x4c], R19 ;  /* 0x00004c130e007388 */ /* 0x0001e20000000800 */
[--C-:B------:R-:W-:Y:S02]  /*1060*/  SHF.R.U32.HI R18, RZ, 0x16, R15.reuse ;  /* 0x00000016ff127819 */ /* 0x100fe4000001160f */
[--C-:B------:R-:W-:Y:S01]  /*1070*/  SHF.R.U32.HI R20, RZ, 0x17, R15.reuse ;  /* 0x00000017ff147819 */ /* 0x100fe2000001160f */
[----:B------:R2:W-:Y:S01]  /*1080*/  STS [R14+0x50], R21 ;  /* 0x000050150e007388 */ /* 0x0005e20000000800 */
[----:B------:R-:W-:-:S02]  /*1090*/  SHF.R.U32.HI R22, RZ, 0x18, R15 ;  /* 0x00000018ff167819 */ /* 0x000fc4000001160f */
[--C-:B------:R-:W-:Y:S01]  /*10a0*/  SHF.R.U32.HI R24, RZ, 0x19, R15.reuse ;  /* 0x00000019ff187819 */ /* 0x100fe2000001160f */
[----:B------:R-:W-:Y:S01]  /*10b0*/  STS [R14+0x48], R27 ;  /* 0x0000481b0e007388 */ /* 0x000fe20000000800 */
[----:B------:R-:W-:Y:S02]  /*10c0*/  SHF.R.U32.HI R26, RZ, 0x1a, R15 ;  /* 0x0000001aff1a7819 */ /* 0x000fe4000001160f */
[----:B------:R-:W-:Y:S01]  /*10d0*/  LOP3.LUT R15, R18, 0x1, RZ, 0xc0, !PT ;  /* 0x00000001120f7812 */ /* 0x000fe200078ec0ff */
[----:B------:R-:W-:Y:S01]  /*10e0*/  STS [R14+0x54], R23 ;  /* 0x000054170e007388 */ /* 0x000fe20000000800 */
[----:B-1----:R-:W-:Y:S02]  /*10f0*/  LOP3.LUT R17, R20, 0x1, RZ, 0xc0, !PT ;  /* 0x0000000114117812 */ /* 0x002fe400078ec0ff */
[----:B------:R-:W-:Y:S01]  /*1100*/  LOP3.LUT R25, R22, 0x1, RZ, 0xc0, !PT ;  /* 0x0000000116197812 */ /* 0x000fe200078ec0ff */
[----:B------:R-:W-:Y:S01]  /*1110*/  STS [R14+0x58], R15 ;  /* 0x0000580f0e007388 */ /* 0x000fe20000000800 */
[----:B0-----:R-:W-:-:S02]  /*1120*/  LOP3.LUT R19, R24, 0x1, RZ, 0xc0, !PT ;  /* 0x0000000118137812 */ /* 0x001fc400078ec0ff */
[----:B--2---:R-:W-:Y:S01]  /*1130*/  LOP3.LUT R21, R26, 0x1, RZ, 0xc0, !PT ;  /* 0x000000011a157812 */ /* 0x004fe200078ec0ff */
[----:B------:R-:W-:Y:S04]  /*1140*/  STS [R14+0x5c], R17 ;  /* 0x00005c110e007388 */ /* 0x000fe80000000800 */
[----:B------:R-:W-:Y:S04]  /*1150*/  STS [R14+0x60], R25 ;  /* 0x000060190e007388 */ /* 0x000fe80000000800 */
[----:B------:R-:W-:Y:S04]  /*1160*/  STS [R14+0x64], R19 ;  /* 0x000064130e007388 */ /* 0x000fe80000000800 */
[----:B------:R0:W-:Y:S02]  /*1170*/  STS [R14+0x68], R21 ;  /* 0x000068150e007388 */ /* 0x0001e40000000800 */
[----:B0-----:R-:W-:Y:S01]  /*1180*/  VIADD R14, R14, 0x70 ;  /* 0x000000700e0e7836 */ /* 0x001fe20000000000 */
[----:B------:R-:W-:Y:S06]  /*1190*/  BRA `(.L_x_11) ;  /* 0x0000001800007947 */ /* 0x000fec0003800000 */
.L_x_9:
[----:B------:R-:W-:-:S13]  /*11a0*/  ISETP.NE.AND P0, PT, R17, 0x2, PT ;  /* 0x000000021100780c */ /* 0x000fda0003f05270 */
[----:B------:R-:W-:Y:S05]  /*11b0*/  @!P0 BRA `(.L_x_12) ;  /* 0x0000000400048947 */ /* 0x000fea0003800000 */
[--C-:B------:R-:W-:Y:S01]  /*11c0*/  SHF.R.U32.HI R18, RZ, 0x1, R15.reuse ;  /* 0x00000001ff127819 */ /* 0x100fe2000001160f */
[----:B------:R-:W-:Y:S01]  /*11d0*/  VIADD R16, R16, 0x54 ;  /* 0x0000005410107836 */ /* 0x000fe20000000000 */
[--C-:B------:R-:W-:Y:S02]  /*11e0*/  SHF.R.U32.HI R20, RZ, 0x2, R15.reuse ;  /* 0x00000002ff147819 */ /* 0x100fe4000001160f */
[--C-:B------:R-:W-:Y:S02]  /*11f0*/  SHF.R.U32.HI R22, RZ, 0x3, R15.reuse ;  /* 0x00000003ff167819 */ /* 0x100fe4000001160f */
[--C-:B------:R-:W-:Y:S02]  /*1200*/  SHF.R.U32.HI R24, RZ, 0x4, R15.reuse ;  /* 0x00000004ff187819 */ /* 0x100fe4000001160f */
[----:B------:R-:W-:Y:S02]  /*1210*/  LOP3.LUT R19, R15, 0x1, RZ, 0xc0, !PT ;  /* 0x000000010f137812 */ /* 0x000fe400078ec0ff */
[----:B------:R-:W-:-:S02]  /*1220*/  SHF.R.U32.HI R17, RZ, 0x1a, R15 ;  /* 0x0000001aff117819 */ /* 0x000fc4000001160f */
[----:B------:R-:W-:Y:S01]  /*1230*/  LOP3.LUT R21, R18, 0x1, RZ, 0xc0, !PT ;  /* 0x0000000112157812 */ /* 0x000fe200078ec0ff */
[----:B------:R0:W-:Y:S01]  /*1240*/  STS [R14], R19 ;  /* 0x000000130e007388 */ /* 0x0001e20000000800 */
[----:B------:R-:W-:Y:S02]  /*1250*/  LOP3.LUT R23, R20, 0x1, RZ, 0xc0, !PT ;  /* 0x0000000114177812 */ /* 0x000fe400078ec0ff */
[----:B------:R-:W-:Y:S01]  /*1260*/  LOP3.LUT R25, R22, 0x1, RZ, 0xc0, !PT ;  /* 0x0000000116197812 */ /* 0x000fe200078ec0ff */
[----:B------:R1:W-:Y:S01]  /*1270*/  STS [R14+0x4], R21 ;  /* 0x000004150e007388 */ /* 0x0003e20000000800 */
[----:B------:R-:W-:Y:S02]  /*1280*/  LOP3.LUT R27, R24, 0x1, RZ, 0xc0, !PT ;  /* 0x00000001181b7812 */ /* 0x000fe400078ec0ff */
[--C-:B------:R-:W-:Y:S01]  /*1290*/  SHF.R.U32.HI R18, RZ, 0x5, R15.reuse ;  /* 0x00000005ff127819 */ /* 0x100fe2000001160f */
[----:B------:R2:W-:Y:S01]  /*12a0*/  STS [R14+0x8], R23 ;  /* 0x000008170e007388 */ /* 0x0005e20000000800 */
[----:B------:R-:W-:-:S02]  /*12b0*/  SHF.R.U32.HI R22, RZ, 0x7, R15 ;  /* 0x00000007ff167819 */ /* 0x000fc4000001160f */
[--C-:B------:R-:W-:Y:S01]  /*12c0*/  SHF.R.U32.HI R24, RZ, 0x8, R15.reuse ;  /* 0x00000008ff187819 */ /* 0x100fe2000001160f */
[----:B------:R3:W-:Y:S01]  /*12d0*/  STS [R14+0xc], R25 ;  /* 0x00000c190e007388 */ /* 0x0007e20000000800 */
[--C-:B------:R-:W-:Y:S02]  /*12e0*/  SHF.R.U32.HI R26, RZ, 0x9, R15.reuse ;  /* 0x00000009ff1a7819 */ /* 0x100fe4000001160f */
[----:B------:R-:W-:Y:S01]  /*12f0*/  LOP3.LUT R17, R17, 0x3, RZ, 0xc0, !PT ;  /* 0x0000000311117812 */ /* 0x000fe200078ec0ff */
[----:B------:R-:W-:Y:S01]  /*1300*/  STS [R14+0x10], R27 ;  /* 0x0000101b0e007388 */ /* 0x000fe20000000800 */
[----:B------:R-:W-:Y:S02]  /*1310*/  SHF.R.U32.HI R20, RZ, 0x6, R15 ;  /* 0x00000006ff147819 */ /* 0x000fe4000001160f */
[----:B0-----:R-:W-:Y:S01]  /*1320*/  LOP3.LUT R19, R18, 0x1, RZ, 0xc0, !PT ;  /* 0x0000000112137812 */ /* 0x001fe200078ec0ff */
[----:B------:R0:W-:Y:S01]  /*1330*/  STS [R14+0x50], R17 ;  /* 0x000050110e007388 */ /* 0x0001e20000000800 */
[----:B-1----:R-:W-:-:S02]  /*1340*/  LOP3.LUT R21, R22, 0x1, RZ, 0xc0, !PT ;  /* 0x0000000116157812 */ /* 0x002fc400078ec0ff */
[----:B--2---:R-:W-:Y:S01]  /*1350*/  LOP3.LUT R23, R24, 0x1, RZ, 0xc0, !PT ;  /* 0x0000000118177812 */ /* 0x004fe200078ec0ff */
[----:B------:R1:W-:Y:S01]  /*1360*/  STS [R14+0x14], R19 ;  /* 0x000014130e007388 */ /* 0x0003e20000000800 */
[----:B---3--:R-:W-:Y:S02]  /*1370*/  LOP3.LUT R25, R26, 0x1, RZ, 0xc0, !PT ;  /* 0x000000011a197812 */ /* 0x008fe400078ec0ff */
[--C-:B------:R-:W-:Y:S01]  /*1380*/  SHF.R.U32.HI R18, RZ, 0xa, R15.reuse ;  /* 0x0000000aff127819 */ /* 0x100fe2000001160f */
[----:B------:R2:W-:Y:S01]  /*1390*/  STS [R14+0x1c], R21 ;  /* 0x00001c150e007388 */ /* 0x0005e20000000800 */
[----:B------:R-:W-:Y:S02]  /*13a0*/  SHF.R.U32.HI R22, RZ, 0xc, R15 ;  /* 0x0000000cff167819 */ /* 0x000fe4000001160f */
[----:B0-----:R-:W-:Y:S01]  /*13b0*/  LOP3.LUT R17, R20, 0x1, RZ, 0xc0, !PT ;  /* 0x0000000114117812 */ /* 0x001fe200078ec0ff */
[----:B------:R0:W-:Y:S01]  /*13c0*/  STS [R14+0x20], R23 ;  /* 0x000020170e007388 */ /* 0x0001e20000000800 */
[----:B------:R-:W-:-:S02]  /*13d0*/  LOP3.LUT R27, R18, 0x1, RZ, 0xc0, !PT ;  /* 0x00000001121b7812 */ /* 0x000fc400078ec0ff */
[--C-:B------:R-:W-:Y:S01]  /*13e0*/  SHF.R.U32.HI R20, RZ, 0xb, R15.reuse ;  /* 0x0000000bff147819 */ /* 0x100fe2000001160f */
[----:B------:R3:W-:Y:S01]  /*13f0*/  STS [R14+0x24], R25 ;  /* 0x000024190e007388 */ /* 0x0007e20000000800 */
[--C-:B------:R-:W-:Y:S02]  /*1400*/  SHF.R.U32.HI R24, RZ, 0xd, R15.reuse ;  /* 0x0000000dff187819 */ /* 0x100fe4000001160f */
[--C-:B------:R-:W-:Y:S01]  /*1410*/  SHF.R.U32.HI R26, RZ, 0xe, R15.reuse ;  /* 0x0000000eff1a7819 */ /* 0x100fe2000001160f */
[----:B------:R4:W-:Y:S01]  /*1420*/  STS [R14+0x18], R17 ;  /* 0x000018110e007388 */ /* 0x0009e20000000800 */
[--C-:B------:R-:W-:Y:S02]  /*1430*/  SHF.R.U32.HI R18, RZ, 0x10, R15.reuse ;  /* 0x00000010ff127819 */ /* 0x100fe4000001160f */
[--C-:B-1----:R-:W-:Y:S01]  /*1440*/  SHF.R.U32.HI R19, RZ, 0x12, R15.reuse ;  /* 0x00000012ff137819 */ /* 0x102fe2000001160f */
[----:B------:R-:W-:Y:S01]  /*1450*/  STS [R14+0x28], R27 ;  /* 0x0000281b0e007388 */ /* 0x000fe20000000800 */
[----:B--2---:R-:W-:-:S02]  /*1460*/  SHF.R.U32.HI R21, RZ, 0x14, R15 ;  /* 0x00000014ff157819 */ /* 0x004fc4000001160f */
[--C-:B0-----:R-:W-:Y:S02]  /*1470*/  SHF.R.U32.HI R23, RZ, 0x16, R15.reuse ;  /* 0x00000016ff177819 */ /* 0x101fe4000001160f */
[----:B---3--:R-:W-:Y:S02]  /*1480*/  SHF.R.U32.HI R25, RZ, 0x18, R15 ;  /* 0x00000018ff197819 */ /* 0x008fe4000001160f */
[----:B------:R-:W-:Y:S02]  /*1490*/  LOP3.LUT R29, R20, 0x1, RZ, 0xc0, !PT ;  /* 0x00000001141d7812 */ /* 0x000fe400078ec0ff */
[----:B------:R-:W-:Y:S02]  /*14a0*/  LOP3.LUT R22, R22, 0x1, RZ, 0xc0, !PT ;  /* 0x0000000116167812 */ /* 0x000fe400078ec0ff */
[----:B------:R-:W-:Y:S01]  /*14b0*/  LOP3.LUT R24, R24, 0x1, RZ, 0xc0, !PT ;  /* 0x0000000118187812 */ /* 0x000fe200078ec0ff */
[----:B------:R-:W-:Y:S01]  /*14c0*/  STS [R14+0x2c], R29 ;  /* 0x00002c1d0e007388 */ /* 0x000fe20000000800 */
[----:B----4-:R-:W-:-:S02]  /*14d0*/  LOP3.LUT R17, R26, 0x3, RZ, 0xc0, !PT ;  /* 0x000000031a117812 */ /* 0x010fc400078ec0ff */
[----:B------:R-:W-:Y:S01]  /*14e0*/  LOP3.LUT R15, R18, 0x3, RZ, 0xc0, !PT ;  /* 0x00000003120f7812 */ /* 0x000fe200078ec0ff */
[----:B------:R-:W-:Y:S01]  /*14f0*/  STS [R14+0x30], R22 ;  /* 0x000030160e007388 */ /* 0x000fe20000000800 */
[----:B------:R-:W-:Y:S02]  /*1500*/  LOP3.LUT R19, R19, 0x3, RZ, 0xc0, !PT ;  /* 0x0000000313137812 */ /* 0x000fe400078ec0ff */
[----:B------:R-:W-:Y:S01]  /*1510*/  LOP3.LUT R21, R21, 0x3, RZ, 0xc0, !PT ;  /* 0x0000000315157812 */ /* 0x000fe200078ec0ff */
[----:B------:R-:W-:Y:S01]  /*1520*/  STS [R14+0x34], R24 ;  /* 0x000034180e007388 */ /* 0x000fe20000000800 */
[----:B------:R-:W-:Y:S02]  /*1530*/  LOP3.LUT R23, R23, 0x3, RZ, 0xc0, !PT ;  /* 0x0000000317177812 */ /* 0x000fe400078ec0ff */
[----:B------:R-:W-:Y:S01]  /*1540*/  LOP3.LUT R25, R25, 0x3, RZ, 0xc0, !PT ;  /* 0x0000000319197812 */ /* 0x000fe200078ec0ff */
[----:B------:R-:W-:Y:S04]  /*1550*/  STS [R14+0x38], R17 ;  /* 0x000038110e007388 */ /* 0x000fe80000000800 */
[----:B------:R-:W-:Y:S04]  /*1560*/  STS [R14+0x3c], R15 ;  /* 0x00003c0f0e007388 */ /* 0x000fe80000000800 */
[----:B------:R-:W-:Y:S04]  /*1570*/  STS [R14+0x40], R19 ;  /* 0x000040130e007388 */ /* 0x000fe80000000800 */
[----:B------:R-:W-:Y:S04]  /*1580*/  STS [R14+0x44], R21 ;  /* 0x000044150e007388 */ /* 0x000fe80000000800 */
[----:B------:R-:W-:Y:S04]  /*1590*/  STS [R14+0x48], R23 ;  /* 0x000048170e007388 */ /* 0x000fe80000000800 */
[----:B------:R0:W-:Y:S02]  /*15a0*/  STS [R14+0x4c], R25 ;  /* 0x00004c190e007388 */ /* 0x0001e40000000800 */
[----:B0-----:R-:W-:Y:S01]  /*15b0*/  VIADD R14, R14, 0x54 ;  /* 0x000000540e0e7836 */ /* 0x001fe20000000000 */
[----:B------:R-:W-:Y:S06]  /*15c0*/  BRA `(.L_x_11) ;  /* 0x0000001000f47947 */ /* 0x000fec0003800000 */
.L_x_12:
[----:B------:R-:W-:Y:S01]  /*15d0*/  LOP3.LUT R17, R15, 0x1, RZ, 0xc0, !PT ;  /* 0x000000010f117812 */ /* 0x000fe200078ec0ff */
[----:B------:R-:W-:Y:S01]  /*15e0*/  VIADD R16, R16, 0x54 ;  /* 0x0000005410107836 */ /* 0x000fe20000000000 */
[--C-:B------:R-:W-:Y:S02]  /*15f0*/  SHF.R.U32.HI R19, RZ, 0x1b, R15.reuse ;  /* 0x0000001bff137819 */ /* 0x100fe4000001160f */
[--C-:B------:R-:W-:Y:S01]  /*1600*/  SHF.R.U32.HI R18, RZ, 0x1, R15.reuse ;  /* 0x00000001ff127819 */ /* 0x100fe2000001160f */
[----:B------:R0:W-:Y:S01]  /*1610*/  STS [R14], R17 ;  /* 0x000000110e007388 */ /* 0x0001e20000000800 */
[--C-:B------:R-:W-:Y:S02]  /*1620*/  SHF.R.U32.HI R20, RZ, 0x2, R15.reuse ;  /* 0x00000002ff147819 */ /* 0x100fe4000001160f */
[--C-:B------:R-:W-:Y:S02]  /*1630*/  SHF.R.U32.HI R22, RZ, 0x3, R15.reuse ;  /* 0x00000003ff167819 */ /* 0x100fe4000001160f */
[----:B------:R-:W-:-:S02]  /*1640*/  SHF.R.U32.HI R24, RZ, 0x4, R15 ;  /* 0x00000004ff187819 */ /* 0x000fc4000001160f */
[----:B------:R-:W-:Y:S02]  /*1650*/  LOP3.LUT R29, R19, 0x1, RZ, 0xc0, !PT ;  /* 0x00000001131d7812 */ /* 0x000fe400078ec0ff */
[----:B------:R-:W-:Y:S02]  /*1660*/  LOP3.LUT R19, R18, 0x1, RZ, 0xc0, !PT ;  /* 0x0000000112137812 */ /* 0x000fe400078ec0ff */
[----:B------:R-:W-:Y:S01]  /*1670*/  LOP3.LUT R21, R20, 0x1, RZ, 0xc0, !PT ;  /* 0x0000000114157812 */ /* 0x000fe200078ec0ff */
[----:B------:R-:W-:Y:S01]  /*1680*/  STS [R14+0x50], R29 ;  /* 0x0000501d0e007388 */ /* 0x000fe20000000800 */
[----:B0-----:R-:W-:Y:S02]  /*1690*/  SHF.R.U32.HI R17, RZ, 0x5, R15 ;  /* 0x00000005ff117819 */ /* 0x001fe4000001160f */
[----:B------:R-:W-:Y:S01]  /*16a0*/  LOP3.LUT R23, R22, 0x1, RZ, 0xc0, !PT ;  /* 0x0000000116177812 */ /* 0x000fe200078ec0ff */
[----:B------:R0:W-:Y:S01]  /*16b0*/  STS [R14+0x4], R19 ;  /* 0x000004130e007388 */ /* 0x0001e20000000800 */
[----:B------:R-:W-:-:S02]  /*16c0*/  LOP3.LUT R25, R24, 0x1, RZ, 0xc0, !PT ;  /* 0x0000000118197812 */ /* 0x000fc400078ec0ff */
[--C-:B------:R-:W-:Y:S01]  /*16d0*/  SHF.R.U32.HI R20, RZ, 0x7, R15.reuse ;  /* 0x00000007ff147819 */ /* 0x100fe2000001160f */
[----:B------:R1:W-:Y:S01]  /*16e0*/  STS [R14+0xc], R23 ;  /* 0x00000c170e007388 */ /* 0x0003e20000000800 */
[--C-:B------:R-:W-:Y:S02]  /*16f0*/  SHF.R.U32.HI R22, RZ, 0x9, R15.reuse ;  /* 0x00000009ff167819 */ /* 0x100fe4000001160f */
[----:B------:R-:W-:Y:S01]  /*1700*/  SHF.R.U32.HI R18, RZ, 0x6, R15 ;  /* 0x00000006ff127819 */ /* 0x000fe2000001160f */
[----:B------:R2:W-:Y:S01]  /*1710*/  STS [R14+0x10], R25 ;  /* 0x000010190e007388 */ /* 0x0005e20000000800 */
[----:B------:R-:W-:Y:S02]  /*1720*/  LOP3.LUT R27, R17, 0x1, RZ, 0xc0, !PT ;  /* 0x00000001111b7812 */ /* 0x000fe400078ec0ff */
[----:B------:R-:W-:Y:S01]  /*1730*/  LOP3.LUT R17, R20, 0x3, RZ, 0xc0, !PT ;  /* 0x0000000314117812 */ /* 0x000fe200078ec0ff */
[----:B------:R3:W-:Y:S01]  /*1740*/  STS [R14+0x8], R21 ;  /* 0x000008150e007388 */ /* 0x0007e20000000800 */
[----:B0-----:R-:W-:-:S02]  /*1750*/  LOP3.LUT R19, R22, 0x3, RZ, 0xc0, !PT ;  /* 0x0000000316137812 */ /* 0x001fc400078ec0ff */
[--C-:B------:R-:W-:Y:S01]  /*1760*/  SHF.R.U32.HI R24, RZ, 0xb, R15.reuse ;  /* 0x0000000bff187819 */ /* 0x100fe2000001160f */
[----:B------:R0:W-:Y:S01]  /*1770*/  STS [R14+0x1c], R17 ;  /* 0x00001c110e007388 */ /* 0x0001e20000000800 */
[----:B------:R-:W-:Y:S02]  /*1780*/  LOP3.LUT R29, R18, 0x1, RZ, 0xc0, !PT ;  /* 0x00000001121d7812 */ /* 0x000fe400078ec0ff */
[--C-:B-1----:R-:W-:Y:S01]  /*1790*/  SHF.R.U32.HI R23, RZ, 0xd, R15.reuse ;  /* 0x0000000dff177819 */ /* 0x102fe2000001160f */
[----:B------:R1:W-:Y:S01]  /*17a0*/  STS [R14+0x14], R27 ;  /* 0x0000141b0e007388 */ /* 0x0003e20000000800 */
[--C-:B--2---:R-:W-:Y:S02]  /*17b0*/  SHF.R.U32.HI R25, RZ, 0xf, R15.reuse ;  /* 0x0000000fff197819 */ /* 0x104fe4000001160f */
[--C-:B------:R-:W-:Y:S01]  /*17c0*/  SHF.R.U32.HI R20, RZ, 0x13, R15.reuse ;  /* 0x00000013ff147819 */ /* 0x100fe2000001160f */
[----:B------:R2:W-:Y:S01]  /*17d0*/  STS [R14+0x20], R19 ;  /* 0x000020130e007388 */ /* 0x0005e20000000800 */
[----:B------:R-:W-:-:S02]  /*17e0*/  SHF.R.U32.HI R18, RZ, 0x11, R15 ;  /* 0x00000011ff127819 */ /* 0x000fc4000001160f */
[----:B------:R-:W-:Y:S01]  /*17f0*/  SHF.R.U32.HI R22, RZ, 0x15, R15 ;  /* 0x00000015ff167819 */ /* 0x000fe2000001160f */
[----:B------:R-:W-:Y:S01]  /*1800*/  STS [R14+0x18], R29 ;  /* 0x0000181d0e007388 */ /* 0x000fe20000000800 */
[----:B---3--:R-:W-:Y:S02]  /*1810*/  LOP3.LUT R21, R24, 0x3, RZ, 0xc0, !PT ;  /* 0x0000000318157812 */ /* 0x008fe400078ec0ff */
[----:B------:R-:W-:Y:S02]  /*1820*/  LOP3.LUT R23, R23, 0x3, RZ, 0xc0, !PT ;  /* 0x0000000317177812 */ /* 0x000fe400078ec0ff */
[----:B------:R-:W-:Y:S01]  /*1830*/  LOP3.LUT R25, R25, 0x3, RZ, 0xc0, !PT ;  /* 0x0000000319197812 */ /* 0x000fe200078ec0ff */
[----:B------:R3:W-:Y:S01]  /*1840*/  STS [R14+0x24], R21 ;  /* 0x000024150e007388 */ /* 0x0007e20000000800 */
[----:B0-----:R-:W-:Y:S02]  /*1850*/  LOP3.LUT R17, R20, 0x3, RZ, 0xc0, !PT ;  /* 0x0000000314117812 */ /* 0x001fe400078ec0ff */
[----:B-1----:R-:W-:Y:S01]  /*1860*/  LOP3.LUT R27, R18, 0x3, RZ, 0xc0, !PT ;  /* 0x00000003121b7812 */ /* 0x002fe200078ec0ff */
[----:B------:R0:W-:Y:S01]  /*1870*/  STS [R14+0x28], R23 ;  /* 0x000028170e007388 */ /* 0x0001e20000000800 */
[----:B--2---:R-:W-:-:S02]  /*1880*/  LOP3.LUT R19, R22, 0x1, RZ, 0xc0, !PT ;  /* 0x0000000116137812 */ /* 0x004fc400078ec0ff */
[--C-:B------:R-:W-:Y:S01]  /*1890*/  SHF.R.U32.HI R18, RZ, 0x16, R15.reuse ;  /* 0x00000016ff127819 */ /* 0x100fe2000001160f */
[----:B------:R1:W-:Y:S01]  /*18a0*/  STS [R14+0x2c], R25 ;  /* 0x00002c190e007388 */ /* 0x0003e20000000800 */
[--C-:B------:R-:W-:Y:S02]  /*18b0*/  SHF.R.U32.HI R20, RZ, 0x17, R15.reuse ;  /* 0x00000017ff147819 */ /* 0x100fe4000001160f */
[--C-:B------:R-:W-:Y:S01]  /*18c0*/  SHF.R.U32.HI R22, RZ, 0x18, R15.reuse ;  /* 0x00000018ff167819 */ /* 0x100fe2000001160f */
[----:B------:R2:W-:Y:S01]  /*18d0*/  STS [R14+0x34], R17 ;  /* 0x000034110e007388 */ /* 0x0005e20000000800 */
[--C-:B------:R-:W-:Y:S02]  /*18e0*/  SHF.R.U32.HI R24, RZ, 0x19, R15.reuse ;  /* 0x00000019ff187819 */ /* 0x100fe4000001160f */
[----:B------:R-:W-:Y:S01]  /*18f0*/  SHF.R.U32.HI R26, RZ, 0x1a, R15 ;  /* 0x0000001aff1a7819 */ /* 0x000fe2000001160f */
[----:B------:R-:W-:Y:S01]  /*1900*/  STS [R14+0x30], R27 ;  /* 0x0000301b0e007388 */ /* 0x000fe20000000800 */
[----:B------:R-:W-:-:S02]  /*1910*/  LOP3.LUT R15, R18, 0x1, RZ, 0xc0, !PT ;  /* 0x00000001120f7812 */ /* 0x000fc400078ec0ff */
[----:B---3--:R-:W-:Y:S01]  /*1920*/  LOP3.LUT R21, R20, 0x1, RZ, 0xc0, !PT ;  /* 0x0000000114157812 */ /* 0x008fe200078ec0ff */
[----:B------:R-:W-:Y:S01]  /*1930*/  STS [R14+0x38], R19 ;  /* 0x000038130e007388 */ /* 0x000fe20000000800 */
[----:B0-----:R-:W-:Y:S02]  /*1940*/  LOP3.LUT R23, R22, 0x1, RZ, 0xc0, !PT ;  /* 0x0000000116177812 */ /* 0x001fe400078ec0ff */
[----:B-1----:R-:W-:Y:S01]  /*1950*/  LOP3.LUT R25, R24, 0x1, RZ, 0xc0, !PT ;  /* 0x0000000118197812 */ /* 0x002fe200078ec0ff */
[----:B------:R-:W-:Y:S01]  /*1960*/  STS [R14+0x3c], R15 ;  /* 0x00003c0f0e007388 */ /* 0x000fe20000000800 */
[----:B--2---:R-:W-:-:S03]  /*1970*/  LOP3.LUT R17, R26, 0x1, RZ, 0xc0, !PT ;  /* 0x000000011a117812 */ /* 0x004fc600078ec0ff */
[----:B------:R-:W-:Y:S04]  /*1980*/  STS [R14+0x40], R21 ;  /* 0x000040150e007388 */ /* 0x000fe80000000800 */
[----:B------:R-:W-:Y:S04]  /*1990*/  STS [R14+0x44], R23 ;  /* 0x000044170e007388 */ /* 0x000fe80000000800 */
[----:B------:R-:W-:Y:S04]  /*19a0*/  STS [R14+0x48], R25 ;  /* 0x000048190e007388 */ /* 0x000fe80000000800 */
[----:B------:R0:W-:Y:S02]  /*19b0*/  STS [R14+0x4c], R17 ;  /* 0x00004c110e007388 */ /* 0x0001e40000000800 */
[----:B0-----:R-:W-:Y:S01]  /*19c0*/  VIADD R14, R14, 0x54 ;  /* 0x000000540e0e7836 */ /* 0x001fe20000000000 */
[----:B------:R-:W-:Y:S06]  /*19d0*/  BRA `(.L_x_11) ;  /* 0x0000000c00f07947 */ /* 0x000fec0003800000 */
.L_x_8:
[----:B------:R-:W-:-:S13]  /*19e0*/  ISETP.GT.AND P0, PT, R17, 0x5, PT ;  /* 0x000000051100780c */ /* 0x000fda0003f04270 */
[----:B------:R-:W-:Y:S05]  /*19f0*/  @P0 BRA `(.L_x_13) ;  /* 0x00000004002c0947 */ /* 0x000fea0003800000 */
[----:B------:R-:W-:-:S13]  /*1a00*/  ISETP.NE.AND P0, PT, R17, 0x4, PT ;  /* 0x000000041100780c */ /* 0x000fda0003f05270 */
[----:B------:R-:W-:Y:S05]  /*1a10*/  @!P0 BRA `(.L_x_14) ;  /* 0x0000000000748947 */ /* 0x000fea0003800000 */
[--C-:B------:R-:W-:Y:S01]  /*1a20*/  SHF.R.U32.HI R25, RZ, 0x19, R15.reuse ;  /* 0x00000019ff197819 */ /* 0x100fe2000001160f */
[----:B------:R-:W-:Y:S01]  /*1a30*/  VIADD R16, R16, 0x24 ;  /* 0x0000002410107836 */ /* 0x000fe20000000000 */
[--C-:B------:R-:W-:Y:S02]  /*1a40*/  SHF.R.U32.HI R19, RZ, 0x4, R15.reuse ;  /* 0x00000004ff137819 */ /* 0x100fe4000001160f */
[----:B------:R-:W-:Y:S02]  /*1a50*/  LOP3.LUT R17, R15, 0xf, RZ, 0xc0, !PT ;  /* 0x0000000f0f117812 */ /* 0x000fe400078ec0ff */
[----:B------:R-:W-:Y:S02]  /*1a60*/  LOP3.LUT R25, R25, 0x7, RZ, 0xc0, !PT ;  /* 0x0000000719197812 */ /* 0x000fe400078ec0ff */
[----:B------:R-:W-:Y:S01]  /*1a70*/  LOP3.LUT R19, R19, 0x7, RZ, 0xc0, !PT ;  /* 0x0000000713137812 */ /* 0x000fe200078ec0ff */
[----:B------:R0:W-:Y:S01]  /*1a80*/  STS [R14], R17 ;  /* 0x000000110e007388 */ /* 0x0001e20000000800 */
[----:B------:R-:W-:-:S02]  /*1a90*/  SHF.R.U32.HI R21, RZ, 0x7, R15 ;  /* 0x00000007ff157819 */ /* 0x000fc4000001160f */
[--C-:B------:R-:W-:Y:S01]  /*1aa0*/  SHF.R.U32.HI R18, RZ, 0xa, R15.reuse ;  /* 0x0000000aff127819 */ /* 0x100fe2000001160f */
[----:B------:R1:W-:Y:S01]  /*1ab0*/  STS [R14+0x20], R25 ;  /* 0x000020190e007388 */ /* 0x0003e20000000800 */
[--C-:B------:R-:W-:Y:S02]  /*1ac0*/  SHF.R.U32.HI R23, RZ, 0xd, R15.reuse ;  /* 0x0000000dff177819 */ /* 0x100fe4000001160f */
[--C-:B------:R-:W-:Y:S01]  /*1ad0*/  SHF.R.U32.HI R20, RZ, 0x10, R15.reuse ;  /* 0x00000010ff147819 */ /* 0x100fe2000001160f */
[----:B------:R2:W-:Y:S01]  /*1ae0*/  STS [R14+0x4], R19 ;  /* 0x000004130e007388 */ /* 0x0005e20000000800 */
[--C-:B------:R-:W-:Y:S02]  /*1af0*/  SHF.R.U32.HI R22, RZ, 0x13, R15.reuse ;  /* 0x00000013ff167819 */ /* 0x100fe4000001160f */
[----:B------:R-:W-:Y:S02]  /*1b00*/  SHF.R.U32.HI R24, RZ, 0x16, R15 ;  /* 0x00000016ff187819 */ /* 0x000fe4000001160f */
[----:B------:R-:W-:-:S02]  /*1b10*/  LOP3.LUT R21, R21, 0x7, RZ, 0xc0, !PT ;  /* 0x0000000715157812 */ /* 0x000fc400078ec0ff */
[----:B------:R-:W-:Y:S02]  /*1b20*/  LOP3.LUT R15, R18, 0x7, RZ, 0xc0, !PT ;  /* 0x00000007120f7812 */ /* 0x000fe400078ec0ff */
[----:B------:R-:W-:Y:S01]  /*1b30*/  LOP3.LUT R23, R23, 0x7, RZ, 0xc0, !PT ;  /* 0x0000000717177812 */ /* 0x000fe200078ec0ff */
        /* <DEDUP_REMOVED lines=11> */
.L_x_14:
[--C-:B------:R-:W-:Y:S01]  /*1bf0*/  SHF.R.U32.HI R19, RZ, 0x1a, R15.reuse ;  /* 0x0000001aff137819 */ /* 0x100fe2000001160f */
[----:B------:R-:W-:Y:S01]  /*1c00*/  VIADD R16, R16, 0x38 ;  /* 0x0000003810107836 */ /* 0x000fe20000000000 */
[--C-:B------:R-:W-:Y:S02]  /*1c10*/  SHF.R.U32.HI R18, RZ, 0x2, R15.reuse ;  /* 0x00000002ff127819 */ /* 0x100fe4000001160f */
[----:B------:R-:W-:Y:S02]  /*1c20*/  SHF.R.U32.HI R20, RZ, 0x4, R15 ;  /* 0x00000004ff147819 */ /* 0x000fe4000001160f */
[----:B------:R-:W-:Y:S02]  /*1c30*/  LOP3.LUT R17, R15, 0x3, RZ, 0xc0, !PT ;  /* 0x000000030f117812 */ /* 0x000fe400078ec0ff */
[----:B------:R-:W-:Y:S02]  /*1c40*/  LOP3.LUT R27, R19, 0x3, RZ, 0xc0, !PT ;  /* 0x00000003131b7812 */ /* 0x000fe400078ec0ff */
[----:B------:R-:W-:Y:S01]  /*1c50*/  LOP3.LUT R19, R18, 0x3, RZ, 0xc0, !PT ;  /* 0x0000000312137812 */ /* 0x000fe200078ec0ff */
[----:B------:R0:W-:Y:S01]  /*1c60*/  STS [R14], R17 ;  /* 0x000000110e007388 */ /* 0x0001e20000000800 */
[----:B------:R-:W-:-:S02]  /*1c70*/  LOP3.LUT R21, R20, 0x3, RZ, 0xc0, !PT ;  /* 0x0000000314157812 */ /* 0x000fc400078ec0ff */
[--C-:B------:R-:W-:Y:S01]  /*1c80*/  SHF.R.U32.HI R18, RZ, 0x6, R15.reuse ;  /* 0x00000006ff127819 */ /* 0x100fe2000001160f */
[----:B------:R1:W-:Y:S01]  /*1c90*/  STS [R14+0x34], R27 ;  /* 0x0000341b0e007388 */ /* 0x0003e20000000800 */
[--C-:B------:R-:W-:Y:S02]  /*1ca0*/  SHF.R.U32.HI R20, RZ, 0x8, R15.reuse ;  /* 0x00000008ff147819 */ /* 0x100fe4000001160f */
[--C-:B------:R-:W-:Y:S01]  /*1cb0*/  SHF.R.U32.HI R22, RZ, 0xa, R15.reuse ;  /* 0x0000000aff167819 */ /* 0x100fe2000001160f */
[----:B------:R2:W-:Y:S01]  /*1cc0*/  STS [R14+0x4], R19 ;  /* 0x000004130e007388 */ /* 0x0005e20000000800 */
[--C-:B------:R-:W-:Y:S02]  /*1cd0*/  SHF.R.U32.HI R24, RZ, 0xc, R15.reuse ;  /* 0x0000000cff187819 */ /* 0x100fe4000001160f */
[----:B------:R-:W-:Y:S01]  /*1ce0*/  SHF.R.U32.HI R26, RZ, 0xe, R15 ;  /* 0x0000000eff1a7819 */ /* 0x000fe2000001160f */
[----:B------:R3:W-:Y:S01]  /*1cf0*/  STS [R14+0x8], R21 ;  /* 0x000008150e007388 */ /* 0x0007e20000000800 */
[----:B------:R-:W-:-:S02]  /*1d00*/  LOP3.LUT R23, R18, 0x3, RZ, 0xc0, !PT ;  /* 0x0000000312177812 */ /* 0x000fc400078ec0ff */
[----:B------:R-:W-:Y:S02]  /*1d10*/  LOP3.LUT R25, R20, 0x3, RZ, 0xc0, !PT ;  /* 0x0000000314197812 */ /* 0x000fe400078ec0ff */
[----:B0-----:R-:W-:Y:S01]  /*1d20*/  LOP3.LUT R17, R22, 0x3, RZ, 0xc0, !PT ;  /* 0x0000000316117812 */ /* 0x001fe200078ec0ff */
[----:B------:R0:W-:Y:S01]  /*1d30*/  STS [R14+0xc], R23 ;  /* 0x00000c170e007388 */ /* 0x0001e20000000800 */
[----:B-1----:R-:W-:Y:S02]  /*1d40*/  LOP3.LUT R27, R24, 0x3, RZ, 0xc0, !PT ;  /* 0x00000003181b7812 */ /* 0x002fe400078ec0ff */
[----:B--2---:R-:W-:Y:S01]  /*1d50*/  LOP3.LUT R19, R26, 0x3, RZ, 0xc0, !PT ;  /* 0x000000031a137812 */ /* 0x004fe200078ec0ff */
[----:B------:R-:W-:Y:S01]  /*1d60*/  STS [R14+0x10], R25 ;  /* 0x000010190e007388 */ /* 0x000fe20000000800 */
        /* <DEDUP_REMOVED lines=9> */
[----:B---3--:R-:W-:Y:S02]  /*1e00*/  LOP3.LUT R21, R20, 0x3, RZ, 0xc0, !PT ;  /* 0x0000000314157812 */ /* 0x008fe400078ec0ff */
[----:B0-----:R-:W-:Y:S01]  /*1e10*/  LOP3.LUT R23, R22, 0x3, RZ, 0xc0, !PT ;  /* 0x0000000316177812 */ /* 0x001fe200078ec0ff */
[----:B------:R-:W-:Y:S01]  /*1e20*/  STS [R14+0x20], R15 ;  /* 0x0000200f0e007388 */ /* 0x000fe20000000800 */
[----:B-1----:R-:W-:-:S02]  /*1e30*/  LOP3.LUT R17, R24, 0x3, RZ, 0xc0, !PT ;  /* 0x0000000318117812 */ /* 0x002fc400078ec0ff */
[----:B------:R-:W-:Y:S01]  /*1e40*/  LOP3.LUT R25, R26, 0x3, RZ, 0xc0, !PT ;  /* 0x000000031a197812 */ /* 0x000fe200078ec0ff */
[----:B------:R-:W-:Y:S04]  /*1e50*/  STS [R14+0x24], R21 ;  /* 0x000024150e007388 */ /* 0x000fe80000000800 */
[----:B------:R-:W-:Y:S04]  /*1e60*/  STS [R14+0x28], R23 ;  /* 0x000028170e007388 */ /* 0x000fe80000000800 */
[----:B------:R-:W-:Y:S04]  /*1e70*/  STS [R14+0x2c], R17 ;  /* 0x00002c110e007388 */ /* 0x000fe80000000800 */
[----:B------:R0:W-:Y:S02]  /*1e80*/  STS [R14+0x30], R25 ;  /* 0x000030190e007388 */ /* 0x0001e40000000800 */
[----:B0-----:R-:W-:Y:S01]  /*1e90*/  VIADD R14, R14, 0x38 ;  /* 0x000000380e0e7836 */ /* 0x001fe20000000000 */
[----:B------:R-:W-:Y:S06]  /*1ea0*/  BRA `(.L_x_11) ;  /* 0x0000000800bc7947 */ /* 0x000fec0003800000 */
.L_x_13:
[----:B------:R-:W-:-:S13]  /*1eb0*/  ISETP.NE.AND P0, PT, R17, 0x6, PT ;  /* 0x000000061100780c */ /* 0x000fda0003f05270 */
[----:B------:R-:W-:Y:S05]  /*1ec0*/  @!P0 BRA `(.L_x_15) ;  /* 0x00000000005c8947 */ /* 0x000fea0003800000 */
[--C-:B------:R-:W-:Y:S01]  /*1ed0*/  SHF.R.U32.HI R17, RZ, 0x4, R15.reuse ;  /* 0x00000004ff117819 */ /* 0x100fe2000001160f */
[----:B------:R-:W-:Y:S01]  /*1ee0*/  VIADD R16, R16, 0x1c ;  /* 0x0000001c10107836 */ /* 0x000fe20000000000 */
[--C-:B------:R-:W-:Y:S02]  /*1ef0*/  SHF.R.U32.HI R25, RZ, 0x18, R15.reuse ;  /* 0x00000018ff197819 */ /* 0x100fe4000001160f */
[--C-:B------:R-:W-:Y:S02]  /*1f00*/  SHF.R.U32.HI R18, RZ, 0x8, R15.reuse ;  /* 0x00000008ff127819 */ /* 0x100fe4000001160f */
[--C-:B------:R-:W-:Y:S02]  /*1f10*/  SHF.R.U32.HI R19, RZ, 0xc, R15.reuse ;  /* 0x0000000cff137819 */ /* 0x100fe4000001160f */
[--C-:B------:R-:W-:Y:S02]  /*1f20*/  SHF.R.U32.HI R21, RZ, 0x10, R15.reuse ;  /* 0x00000010ff157819 */ /* 0x100fe4000001160f */
[----:B------:R-:W-:-:S02]  /*1f30*/  SHF.R.U32.HI R23, RZ, 0x14, R15 ;  /* 0x00000014ff177819 */ /* 0x000fc4000001160f */
[----:B------:R-:W-:Y:S02]  /*1f40*/  LOP3.LUT R27, R15, 0xf, RZ, 0xc0, !PT ;  /* 0x0000000f0f1b7812 */ /* 0x000fe400078ec0ff */
[----:B------:R-:W-:Y:S02]  /*1f50*/  LOP3.LUT R15, R17, 0xf, RZ, 0xc0, !PT ;  /* 0x0000000f110f7812 */ /* 0x000fe400078ec0ff */
[----:B------:R-:W-:Y:S01]  /*1f60*/  LOP3.LUT R25, R25, 0xf, RZ, 0xc0, !PT ;  /* 0x0000000f19197812 */ /* 0x000fe200078ec0ff */
[----:B------:R-:W-:Y:S01]  /*1f70*/  STS [R14], R27 ;  /* 0x0000001b0e007388 */ /* 0x000fe20000000800 */
[----:B------:R-:W-:Y:S02]  /*1f80*/  LOP3.LUT R17, R18, 0xf, RZ, 0xc0, !PT ;  /* 0x0000000f12117812 */ /* 0x000fe400078ec0ff */
[----:B------:R-:W-:Y:S01]  /*1f90*/  LOP3.LUT R19, R19, 0xf, RZ, 0xc0, !PT ;  /* 0x0000000f13137812 */ /* 0x000fe200078ec0ff */
[----:B------:R-:W-:Y:S01]  /*1fa0*/  STS [R14+0x18], R25 ;  /* 0x000018190e007388 */ /* 0x000fe20000000800 */
[----:B------:R-:W-:-:S02]  /*1fb0*/  LOP3.LUT R21, R21, 0xf, RZ, 0xc0, !PT ;  /* 0x0000000f15157812 */ /* 0x000fc400078ec0ff */
[----:B------:R-:W-:Y:S01]  /*1fc0*/  LOP3.LUT R23, R23, 0xf, RZ, 0xc0, !PT ;  /* 0x0000000f17177812 */ /* 0x000fe200078ec0ff */
[----:B------:R-:W-:Y:S04]  /*1fd0*/  STS [R14+0x4], R15 ;  /* 0x0000040f0e007388 */ /* 0x000fe80000000800 */
[----:B------:R-:W-:Y:S04]  /*1fe0*/  STS [R14+0x8], R17 ;  /* 0x000008110e007388 */ /* 0x000fe80000000800 */
[----:B------:R-:W-:Y:S04]  /*1ff0*/  STS [R14+0xc], R19 ;  /* 0x00000c130e007388 */ /* 0x000fe80000000800 */
[----:B------:R-:W-:Y:S04]  /*2000*/  STS [R14+0x10], R21 ;  /* 0x000010150e007388 */ /* 0x000fe80000000800 */
[----:B------:R0:W-:Y:S02]  /*2010*/  STS [R14+0x14], R23 ;  /* 0x000014170e007388 */ /* 0x0001e40000000800 */
[----:B0-----:R-:W-:Y:S01]  /*2020*/  VIADD R14, R14, 0x1c ;  /* 0x0000001c0e0e7836 */ /* 0x001fe20000000000 */
[----:B------:R-:W-:Y:S06]  /*2030*/  BRA `(.L_x_11) ;  /* 0x0000000800587947 */ /* 0x000fec0003800000 */
.L_x_15:
[--C-:B------:R-:W-:Y:S01]  /*2040*/  SHF.R.U32.HI R18, RZ, 0x19, R15.reuse ;  /* 0x00000019ff127819 */ /* 0x100fe2000001160f */
[----:B------:R-:W-:Y:S01]  /*2050*/  VIADD R16, R16, 0x20 ;  /* 0x0000002010107836 */ /* 0x000fe20000000000 */
[----:B------:R-:W-:Y:S02]  /*2060*/  LOP3.LUT R17, R15, 0x7, RZ, 0xc0, !PT ;  /* 0x000000070f117812 */ /* 0x000fe400078ec0ff */
[----:B------:R-:W-:Y:S02]  /*2070*/  LOP3.LUT R25, R18, 0x7, RZ, 0xc0, !PT ;  /* 0x0000000712197812 */ /* 0x000fe400078ec0ff */
[--C-:B------:R-:W-:Y:S01]  /*2080*/  SHF.R.U32.HI R19, RZ, 0x3, R15.reuse ;  /* 0x00000003ff137819 */ /* 0x100fe2000001160f */
[----:B------:R0:W-:Y:S01]  /*2090*/  STS [R14], R17 ;  /* 0x000000110e007388 */ /* 0x0001e20000000800 */
[--C-:B------:R-:W-:Y:S02]  /*20a0*/  SHF.R.U32.HI R18, RZ, 0x7, R15.reuse ;  /* 0x00000007ff127819 */ /* 0x100fe4000001160f */
[--C-:B------:R-:W-:Y:S01]  /*20b0*/  SHF.R.U32.HI R21, RZ, 0xb, R15.reuse ;  /* 0x0000000bff157819 */ /* 0x100fe2000001160f */
[----:B------:R1:W-:Y:S01]  /*20c0*/  STS [R14+0x1c], R25 ;  /* 0x00001c190e007388 */ /* 0x0003e20000000800 */
[----:B------:R-:W-:-:S02]  /*20d0*/  SHF.R.U32.HI R23, RZ, 0xf, R15 ;  /* 0x0000000fff177819 */ /* 0x000fc4000001160f */
[--C-:B------:R-:W-:Y:S02]  /*20e0*/  SHF.R.U32.HI R20, RZ, 0x13, R15.reuse ;  /* 0x00000013ff147819 */ /* 0x100fe4000001160f */
[----:B------:R-:W-:Y:S02]  /*20f0*/  SHF.R.U32.HI R22, RZ, 0x16, R15 ;  /* 0x00000016ff167819 */ /* 0x000fe4000001160f */
[----:B------:R-:W-:Y:S02]  /*2100*/  LOP3.LUT R19, R19, 0xf, RZ, 0xc0, !PT ;  /* 0x0000000f13137812 */ /* 0x000fe400078ec0ff */
[----:B------:R-:W-:Y:S02]  /*2110*/  LOP3.LUT R15, R18, 0xf, RZ, 0xc0, !PT ;  /* 0x0000000f120f7812 */ /* 0x000fe400078ec0ff */
[----:B------:R-:W-:Y:S01]  /*2120*/  LOP3.LUT R21, R21, 0xf, RZ, 0xc0, !PT ;  /* 0x0000000f15157812 */ /* 0x000fe200078ec0ff */
[----:B------:R-:W-:Y:S01]  /*2130*/  STS [R14+0x4], R19 ;  /* 0x000004130e007388 */ /* 0x000fe20000000800 */
[----:B------:R-:W-:-:S02]  /*2140*/  LOP3.LUT R23, R23, 0xf, RZ, 0xc0, !PT ;  /* 0x0000000f17177812 */ /* 0x000fc400078ec0ff */
[----:B0-----:R-:W-:Y:S01]  /*2150*/  LOP3.LUT R17, R20, 0x7, RZ, 0xc0, !PT ;  /* 0x0000000714117812 */ /* 0x001fe200078ec0ff */
[----:B------:R-:W-:Y:S01]  /*2160*/  STS [R14+0x8], R15 ;  /* 0x0000080f0e007388 */ /* 0x000fe20000000800 */
[----:B-1----:R-:W-:-:S03]  /*2170*/  LOP3.LUT R25, R22, 0x7, RZ, 0xc0, !PT ;  /* 0x0000000716197812 */ /* 0x002fc600078ec0ff */
[----:B------:R-:W-:Y:S04]  /*2180*/  STS [R14+0xc], R21 ;  /* 0x00000c150e007388 */ /* 0x000fe80000000800 */
[----:B------:R-:W-:Y:S04]  /*2190*/  STS [R14+0x10], R23 ;  /* 0x000010170e007388 */ /* 0x000fe80000000800 */
[----:B------:R-:W-:Y:S04]  /*21a0*/  STS [R14+0x14], R17 ;  /* 0x000014110e007388 */ /* 0x000fe80000000800 */
[----:B------:R0:W-:Y:S02]  /*21b0*/  STS [R14+0x18], R25 ;  /* 0x000018190e007388 */ /* 0x0001e40000000800 */
[----:B0-----:R-:W-:Y:S01]  /*21c0*/  VIADD R14, R14, 0x20 ;  /* 0x000000200e0e7836 */ /* 0x001fe20000000000 */
[----:B------:R-:W-:Y:S06]  /*21d0*/  BRA `(.L_x_11) ;  /* 0x0000000400f07947 */ /* 0x000fec0003800000 */
.L_x_7:
[----:B------:R-:W-:-:S13]  /*21e0*/  ISETP.GT.AND P0, PT, R17, 0xb, PT ;  /* 0x0000000b1100780c */ /* 0x000fda0003f04270 */
[----:B------:R-:W-:Y:S05]  /*21f0*/  @P0 BRA `(.L_x_16) ;  /* 0x0000000400400947 */ /* 0x000fea0003800000 */
[----:B------:R-:W-:-:S13]  /*2200*/  ISETP.GT.AND P0, PT, R17, 0x9, PT ;  /* 0x000000091100780c */ /* 0x000fda0003f04270 */
[----:B------:R-:W-:Y:S05]  /*2210*/  @P0 BRA `(.L_x_17) ;  /* 0x0000000000a80947 */ /* 0x000fea0003800000 */
[----:B------:R-:W-:-:S13]  /*2220*/  ISETP.NE.AND P0, PT, R17, 0x8, PT ;  /* 0x000000081100780c */ /* 0x000fda0003f05270 */
[----:B------:R-:W-:Y:S05]  /*2230*/  @!P0 BRA `(.L_x_18) ;  /* 0x0000000000508947 */ /* 0x000fea0003800000 */
[--C-:B------:R-:W-:Y:S01]  /*2240*/  SHF.R.U32.HI R17, RZ, 0x4, R15.reuse ;  /* 0x00000004ff117819 */ /* 0x100fe2000001160f */
[----:B------:R-:W-:Y:S01]  /*2250*/  VIADD R16, R16, 0x18 ;  /* 0x0000001810107836 */ /* 0x000fe20000000000 */
[--C-:B------:R-:W-:Y:S02]  /*2260*/  SHF.R.U32.HI R19, RZ, 0xd, R15.reuse ;  /* 0x0000000dff137819 */ /* 0x100fe4000001160f */
[--C-:B------:R-:W-:Y:S02]  /*2270*/  SHF.R.U32.HI R21, RZ, 0x17, R15.reuse ;  /* 0x00000017ff157819 */ /* 0x100fe4000001160f */
[--C-:B------:R-:W-:Y:S02]  /*2280*/  SHF.R.U32.HI R18, RZ, 0x8, R15.reuse ;  /* 0x00000008ff127819 */ /* 0x100fe4000001160f */
[----:B------:R-:W-:Y:S02]  /*2290*/  SHF.R.U32.HI R20, RZ, 0x12, R15 ;  /* 0x00000012ff147819 */ /* 0x000fe4000001160f */
[----:B------:R-:W-:-:S02]  /*22a0*/  LOP3.LUT R25, R17, 0xf, RZ, 0xc0, !PT ;  /* 0x0000000f11197812 */ /* 0x000fc400078ec0ff */
[----:B------:R-:W-:Y:S02]  /*22b0*/  LOP3.LUT R23, R15, 0xf, RZ, 0xc0, !PT ;  /* 0x0000000f0f177812 */ /* 0x000fe400078ec0ff */
[----:B------:R-:W-:Y:S01]  /*22c0*/  LOP3.LUT R17, R19, 0x1f, RZ, 0xc0, !PT ;  /* 0x0000001f13117812 */ /* 0x000fe200078ec0ff */
[----:B------:R-:W-:Y:S01]  /*22d0*/  STS [R14+0x4], R25 ;  /* 0x000004190e007388 */ /* 0x000fe20000000800 */
[----:B------:R-:W-:Y:S02]  /*22e0*/  LOP3.LUT R21, R21, 0x1f, RZ, 0xc0, !PT ;  /* 0x0000001f15157812 */ /* 0x000fe400078ec0ff */
[----:B------:R-:W-:Y:S01]  /*22f0*/  LOP3.LUT R15, R18, 0x1f, RZ, 0xc0, !PT ;  /* 0x0000001f120f7812 */ /* 0x000fe200078ec0ff */
[----:B------:R-:W-:Y:S01]  /*2300*/  STS [R14], R23 ;  /* 0x000000170e007388 */ /* 0x000fe20000000800 */
[----:B------:R-:W-:-:S03]  /*2310*/  LOP3.LUT R19, R20, 0x1f, RZ, 0xc0, !PT ;  /* 0x0000001f14137812 */ /* 0x000fc600078ec0ff */
[----:B------:R-:W-:Y:S04]  /*2320*/  STS [R14+0x14], R21 ;  /* 0x000014150e007388 */ /* 0x000fe80000000800 */
[----:B------:R-:W-:Y:S04]  /*2330*/  STS [R14+0x8], R15 ;  /* 0x0000080f0e007388 */ /* 0x000fe80000000800 */
[----:B------:R-:W-:Y:S04]  /*2340*/  STS [R14+0xc], R17 ;  /* 0x00000c110e007388 */ /* 0x000fe80000000800 */
[----:B------:R0:W-:Y:S02]  /*2350*/  STS [R14+0x10], R19 ;  /* 0x000010130e007388 */ /* 0x0001e40000000800 */
[----:B0-----:R-:W-:Y:S01]  /*2360*/  VIADD R14, R14, 0x18 ;  /* 0x000000180e0e7836 */ /* 0x001fe20000000000 */
[----:B------:R-:W-:Y:S06]  /*2370*/  BRA `(.L_x_11) ;  /* 0x0000000400887947 */ /* 0x000fec0003800000 */
.L_x_18:
        /* <DEDUP_REMOVED lines=9> */
[----:B------:R-:W-:Y:S01]  /*2410*/  STS [R14], R17 ;  /* 0x000000110e007388 */ /* 0x000fe20000000800 */
[----:B------:R-:W-:Y:S02]  /*2420*/  LOP3.LUT R19, R19, 0x1f, RZ, 0xc0, !PT ;  /* 0x0000001f13137812 */ /* 0x000fe400078ec0ff */
[----:B------:R-:W-:Y:S01]  /*2430*/  LOP3.LUT R21, R21, 0x1f, RZ, 0xc0, !PT ;  /* 0x0000001f15157812 */ /* 0x000fe200078ec0ff */
[----:B------:R-:W-:Y:S01]  /*2440*/  STS [R14+0x14], R25 ;  /* 0x000014190e007388 */ /* 0x000fe20000000800 */
[----:B------:R-:W-:-:S03]  /*2450*/  LOP3.LUT R23, R20, 0xf, RZ, 0xc0, !PT ;  /* 0x0000000f14177812 */ /* 0x000fc600078ec0ff */
[----:B------:R-:W-:Y:S04]  /*2460*/  STS [R14+0x4], R15 ;  /* 0x0000040f0e007388 */ /* 0x000fe80000000800 */
[----:B------:R-:W-:Y:S04]  /*2470*/  STS [R14+0x8], R19 ;  /* 0x000008130e007388 */ /* 0x000fe80000000800 */
[----:B------:R-:W-:Y:S04]  /*2480*/  STS [R14+0xc], R21 ;  /* 0x00000c150e007388 */ /* 0x000fe80000000800 */
[----:B------:R0:W-:Y:S02]  /*2490*/  STS [R14+0x10], R23 ;  /* 0x000010170e007388 */ /* 0x0001e40000000800 */
[----:B0-----:R-:W-:Y:S01]  /*24a0*/  VIADD R14, R14, 0x18 ;  /* 0x000000180e0e7836 */ /* 0x001fe20000000000 */
[----:B------:R-:W-:Y:S06]  /*24b0*/  BRA `(.L_x_11) ;  /* 0x0000000400387947 */ /* 0x000fec0003800000 */
.L_x_17:
[----:B------:R-:W-:-:S13]  /*24c0*/  ISETP.NE.AND P0, PT, R17, 0xa, PT ;  /* 0x0000000a1100780c */ /* 0x000fda0003f05270 */
[----:B------:R-:W-:Y:S05]  /*24d0*/  @!P0 BRA `(.L_x_19) ;  /* 0x0000000000448947 */ /* 0x000fea0003800000 */
[--C-:B------:R-:W-:Y:S01]  /*24e0*/  SHF.R.U32.HI R17, RZ, 0x5, R15.reuse ;  /* 0x00000005ff117819 */ /* 0x100fe2000001160f */
[----:B------:R-:W-:Y:S01]  /*24f0*/  VIADD R16, R16, 0x14 ;  /* 0x0000001410107836 */ /* 0x000fe20000000000 */
[--C-:B------:R-:W-:Y:S02]  /*2500*/  SHF.R.U32.HI R19, RZ, 0x16, R15.reuse ;  /* 0x00000016ff137819 */ /* 0x100fe4000001160f */
[--C-:B------:R-:W-:Y:S02]  /*2510*/  SHF.R.U32.HI R18, RZ, 0xa, R15.reuse ;  /* 0x0000000aff127819 */ /* 0x100fe4000001160f */
[----:B------:R-:W-:Y:S02]  /*2520*/  SHF.R.U32.HI R20, RZ, 0x10, R15 ;  /* 0x00000010ff147819 */ /* 0x000fe4000001160f */
[----:B------:R-:W-:Y:S02]  /*2530*/  LOP3.LUT R21, R15, 0x1f, RZ, 0xc0, !PT ;  /* 0x0000001f0f157812 */ /* 0x000fe400078ec0ff */
[----:B------:R-:W-:-:S02]  /*2540*/  LOP3.LUT R23, R17, 0x1f, RZ, 0xc0, !PT ;  /* 0x0000001f11177812 */ /* 0x000fc400078ec0ff */
[----:B------:R-:W-:Y:S01]  /*2550*/  LOP3.LUT R19, R19, 0x3f, RZ, 0xc0, !PT ;  /* 0x0000003f13137812 */ /* 0x000fe200078ec0ff */
[----:B------:R-:W-:Y:S01]  /*2560*/  STS [R14], R21 ;  /* 0x000000150e007388 */ /* 0x000fe20000000800 */
[----:B------:R-:W-:Y:S02]  /*2570*/  LOP3.LUT R15, R18, 0x3f, RZ, 0xc0, !PT ;  /* 0x0000003f120f7812 */ /* 0x000fe400078ec0ff */
[----:B------:R-:W-:Y:S01]  /*2580*/  LOP3.LUT R17, R20, 0x3f, RZ, 0xc0, !PT ;  /* 0x0000003f14117812 */ /* 0x000fe200078ec0ff */
[----:B------:R-:W-:Y:S04]  /*2590*/  STS [R14+0x10], R19 ;  /* 0x000010130e007388 */ /* 0x000fe80000000800 */
[----:B------:R-:W-:Y:S04]  /*25a0*/  STS [R14+0x4], R23 ;  /* 0x000004170e007388 */ /* 0x000fe80000000800 */
[----:B------:R-:W-:Y:S04]  /*25b0*/  STS [R14+0x8], R15 ;  /* 0x0000080f0e007388 */ /* 0x000fe80000000800 */
[----:B------:R0:W-:Y:S02]  /*25c0*/  STS [R14+0xc], R17 ;  /* 0x00000c110e007388 */ /* 0x0001e40000000800 */
[----:B0-----:R-:W-:Y:S01]  /*25d0*/  VIADD R14, R14, 0x14 ;  /* 0x000000140e0e7836 */ /* 0x001fe20000000000 */
[----:B------:R-:W-:Y:S06]  /*25e0*/  BRA `(.L_x_11) ;  /* 0x0000000000ec7947 */ /* 0x000fec0003800000 */
.L_x_19:
        /* <DEDUP_REMOVED lines=17> */
.L_x_16:
[----:B------:R-:W-:-:S13]  /*2700*/  ISETP.GT.AND P0, PT, R17, 0xd, PT ;  /* 0x0000000d1100780c */ /* 0x000fda0003f04270 */
[----:B------:R-:W-:Y:S05]  /*2710*/  @P0 BRA `(.L_x_20) ;  /* 0x00000000006c0947 */ /* 0x000fea0003800000 */
[----:B------:R-:W-:-:S13]  /*2720*/  ISETP.NE.AND P0, PT, R17, 0xc, PT ;  /* 0x0000000c1100780c */ /* 0x000fda0003f05270 */
[----:B------:R-:W-:Y:S05]  /*2730*/  @!P0 BRA `(.L_x_21) ;  /* 0x00000000002c8947 */ /* 0x000fea0003800000 */
[--C-:B------:R-:W-:Y:S01]  /*2740*/  SHF.R.U32.HI R19, RZ, 0x13, R15.reuse ;  /* 0x00000013ff137819 */ /* 0x100fe2000001160f */
[----:B------:R-:W-:Y:S01]  /*2750*/  VIADD R16, R16, 0xc ;  /* 0x0000000c10107836 */ /* 0x000fe20000000000 */
[----:B------:R-:W-:Y:S02]  /*2760*/  SHF.R.U32.HI R17, RZ, 0xa, R15 ;  /* 0x0000000aff117819 */ /* 0x000fe4000001160f */
[----:B------:R-:W-:Y:S02]  /*2770*/  LOP3.LUT R15, R15, 0x3ff, RZ, 0xc0, !PT ;  /* 0x000003ff0f0f7812 */ /* 0x000fe400078ec0ff */
[----:B------:R-:W-:Y:S02]  /*2780*/  LOP3.LUT R19, R19, 0x1ff, RZ, 0xc0, !PT ;  /* 0x000001ff13137812 */ /* 0x000fe400078ec0ff */
[----:B------:R-:W-:Y:S01]  /*2790*/  LOP3.LUT R17, R17, 0x1ff, RZ, 0xc0, !PT ;  /* 0x000001ff11117812 */ /* 0x000fe200078ec0ff */
[----:B------:R-:W-:Y:S04]  /*27a0*/  STS [R14], R15 ;  /* 0x0000000f0e007388 */ /* 0x000fe80000000800 */
[----:B------:R-:W-:Y:S04]  /*27b0*/  STS [R14+0x8], R19 ;  /* 0x000008130e007388 */ /* 0x000fe80000000800 */
[----:B------:R0:W-:Y:S02]  /*27c0*/  STS [R14+0x4], R17 ;  /* 0x000004110e007388 */ /* 0x0001e40000000800 */
[----:B0-----:R-:W-:Y:S01]  /*27d0*/  VIADD R14, R14, 0xc ;  /* 0x0000000c0e0e7836 */ /* 0x001fe20000000000 */
[----:B------:R-:W-:Y:S06]  /*27e0*/  BRA `(.L_x_11) ;  /* 0x00000000006c7947 */ /* 0x000fec0003800000 */
.L_x_21:
[--C-:B------:R-:W-:Y:S01]  /*27f0*/  SHF.R.U32.HI R21, RZ, 0x15, R15.reuse ;  /* 0x00000015ff157819 */ /* 0x100fe2000001160f */
[----:B------:R-:W-:Y:S01]  /*2800*/  VIADD R16, R16, 0x10 ;  /* 0x0000001010107836 */ /* 0x000fe20000000000 */
[--C-:B------:R-:W-:Y:S02]  /*2810*/  SHF.R.U32.HI R17, RZ, 0x7, R15.reuse ;  /* 0x00000007ff117819 */ /* 0x100fe4000001160f */
[----:B------:R-:W-:Y:S02]  /*2820*/  SHF.R.U32.HI R19, RZ, 0xe, R15 ;  /* 0x0000000eff137819 */ /* 0x000fe4000001160f */
[----:B------:R-:W-:Y:S02]  /*2830*/  LOP3.LUT R15, R15, 0x7f, RZ, 0xc0, !PT ;  /* 0x0000007f0f0f7812 */ /* 0x000fe400078ec0ff */
[----:B------:R-:W-:Y:S02]  /*2840*/  LOP3.LUT R21, R21, 0x7f, RZ, 0xc0, !PT ;  /* 0x0000007f15157812 */ /* 0x000fe400078ec0ff */
[----:B------:R-:W-:Y:S01]  /*2850*/  LOP3.LUT R17, R17, 0x7f, RZ, 0xc0, !PT ;  /* 0x0000007f11117812 */ /* 0x000fe200078ec0ff */
[----:B------:R-:W-:Y:S01]  /*2860*/  STS [R14], R15 ;  /* 0x0000000f0e007388 */ /* 0x000fe20000000800 */
[----:B------:R-:W-:-:S03]  /*2870*/  LOP3.LUT R19, R19, 0x7f, RZ, 0xc0, !PT ;  /* 0x0000007f13137812 */ /* 0x000fc600078ec0ff */
[----:B------:R-:W-:Y:S04]  /*2880*/  STS [R14+0xc], R21 ;  /* 0x00000c150e007388 */ /* 0x000fe80000000800 */
[----:B------:R-:W-:Y:S04]  /*2890*/  STS [R14+0x4], R17 ;  /* 0x000004110e007388 */ /* 0x000fe80000000800 */
[----:B------:R0:W-:Y:S02]  /*28a0*/  STS [R14+0x8], R19 ;  /* 0x000008130e007388 */ /* 0x0001e40000000800 */
[----:B0-----:R-:W-:Y:S01]  /*28b0*/  VIADD R14, R14, 0x10 ;  /* 0x000000100e0e7836 */ /* 0x001fe20000000000 */
[----:B------:R-:W-:Y:S06]  /*28c0*/  BRA `(.L_x_11) ;  /* 0x0000000000347947 */ /* 0x000fec0003800000 */
.L_x_20:
[----:B------:R-:W-:-:S13]  /*28d0*/  ISETP.NE.AND P0, PT, R17, 0xe, PT ;  /* 0x0000000e1100780c */ /* 0x000fda0003f05270 */
[----:B------:R-:W-:Y:S01]  /*28e0*/  @P0 LOP3.LUT R17, R15, 0xfffffff, RZ, 0xc0, !PT ;  /* 0x0fffffff0f110812 */ /* 0x000fe200078ec0ff */
[----:B------:R-:W-:-:S04]  /*28f0*/  @P0 VIADD R16, R16, 0x4 ;  /* 0x0000000410100836 */ /* 0x000fc80000000000 */
[----:B------:R0:W-:Y:S02]  /*2900*/  @P0 STS [R14], R17 ;  /* 0x000000110e000388 */ /* 0x0001e40000000800 */
[----:B0-----:R-:W-:Y:S01]  /*2910*/  @P0 VIADD R14, R14, 0x4 ;  /* 0x000000040e0e0836 */ /* 0x001fe20000000000 */
[----:B------:R-:W-:Y:S06]  /*2920*/  @P0 BRA `(.L_x_11) ;  /* 0x00000000001c0947 */ /* 0x000fec0003800000 */
[----:B------:R-:W-:Y:S01]  /*2930*/  SHF.R.U32.HI R17, RZ, 0xe, R15 ;  /* 0x0000000eff117819 */ /* 0x000fe2000001160f */
[----:B------:R-:W-:Y:S01]  /*2940*/  VIADD R16, R18, 0x8 ;  /* 0x0000000812107836 */ /* 0x000fe20000000000 */
[----:B------:R-:W-:Y:S01]  /*2950*/  LOP3.LUT R15, R15, 0x3fff, RZ, 0xc0, !PT ;  /* 0x00003fff0f0f7812 */ /* 0x000fe200078ec0ff */
[----:B------:R-:W-:Y:S01]  /*2960*/  VIADD R14, R20, 0x8 ;  /* 0x00000008140e7836 */ /* 0x000fe20000000000 */
[----:B------:R-:W-:-:S03]  /*2970*/  LOP3.LUT R17, R17, 0x3fff, RZ, 0xc0, !PT ;  /* 0x00003fff11117812 */ /* 0x000fc600078ec0ff */
[----:B------:R0:W-:Y:S04]  /*2980*/  STS [R20], R15 ;  /* 0x0000000f14007388 */ /* 0x0001e80000000800 */
[----:B------:R0:W-:Y:S02]  /*2990*/  STS [R20+0x4], R17 ;  /* 0x0000041114007388 */ /* 0x0001e40000000800 */
.L_x_11:
[----:B------:R-:W-:Y:S02]  /*29a0*/  ISETP.GE.U32.AND P0, PT, R16, R13, PT ;  /* 0x0000000d1000720c */ /* 0x000fe40003f06070 */
[----:B------:R-:W-:-:S05]  /*29b0*/  IADD3 R4, P1, PT, R4, 0x4, RZ ;  /* 0x0000000404047810 */ /* 0x000fca0007f3e0ff */
[----:B------:R-:W-:-:S06]  /*29c0*/  IMAD.X R5, RZ, RZ, R5, P1 ;  /* 0x000000ffff057224 */ /* 0x000fcc00008e0605 */
[----:B------:R-:W-:Y:S05]  /*29d0*/  @!P0 BRA `(.L_x_22) ;  /* 0xffffffdc00648947 */ /* 0x000fea000383ffff */
[----:B------:R-:W1:Y:S01]  /*29e0*/  S2R R4, SR_CgaCtaId ;  /* 0x0000000000047919 */ /* 0x000e620000008800 */
[----:B------:R-:W-:Y:S01]  /*29f0*/  MOV R5, 0x400 ;  /* 0x0000040000057802 */ /* 0x000fe20000000f00 */
[----:B0-----:R-:W-:Y:S01]  /*2a00*/  IMAD.MOV.U32 R17, RZ, RZ, RZ ;  /* 0x000000ffff117224 */ /* 0x001fe200078e00ff */
[----:B------:R-:W-:Y:S02]  /*2a10*/  ISETP.GE.U32.AND P0, PT, R12, 0x4, PT ;  /* 0x000000040c00780c */ /* 0x000fe40003f06070 */
[----:B------:R-:W-:Y:S02]  /*2a20*/  LOP3.LUT R14, R8, 0x3, RZ, 0xc0, !PT ;  /* 0x00000003080e7812 */ /* 0x000fe400078ec0ff */
[----:B-1----:R-:W-:-:S05]  /*2a30*/  LEA R13, R4, R5, 0x18 ;  /* 0x00000005040d7211 */ /* 0x002fca00078ec0ff */
[----:B------:R0:W1:Y:S04]  /*2a40*/  LDS R15, [R13+0xc10] ;  /* 0x000c10000d0f7984 */ /* 0x0000680000000800 */
[----:B------:R-:W-:Y:S05]  /*2a50*/  @!P0 BRA `(.L_x_23) ;  /* 0x0000001000348947 */ /* 0x000fea0003800000 */
[C---:B------:R-:W-:Y:S01]  /*2a60*/  LOP3.LUT R16, R8.reuse, 0xffff, RZ, 0xc0, !PT ;  /* 0x0000ffff08107812 */ /* 0x040fe200078ec0ff */
[----:B------:R-:W-:Y:S01]  /*2a70*/  VIADD R19, R5, 0xc10 ;  /* 0x00000c1005137836 */ /* 0x000fe20000000000 */
[----:B------:R-:W-:Y:S02]  /*2a80*/  LOP3.LUT R17, R8, 0xfffc, RZ, 0xc0, !PT ;  /* 0x0000fffc08117812 */ /* 0x000fe400078ec0ff */
[----:B------:R-:W-:Y:S02]  /*2a90*/  SHF.R.U32.HI R16, RZ, 0x2, R16 ;  /* 0x00000002ff107819 */ /* 0x000fe40000011610 */
[----:B------:R-:W-:-:S03]  /*2aa0*/  LEA R19, R4, R19, 0x18 ;  /* 0x0000001304137211 */ /* 0x000fc600078ec0ff */
[----:B------:R-:W-:-:S05]  /*2ab0*/  IMAD.SHL.U32 R16, R16, 0x4, RZ ;  /* 0x0000000410107824 */ /* 0x000fca00078e00ff */
[----:B------:R-:W-:-:S05]  /*2ac0*/  LOP3.LUT R16, R16, 0x3fffc, RZ, 0xe2, !PT ;  /* 0x0003fffc10107812 */ /* 0x000fca00078ee2ff */
[----:B------:R-:W-:-:S05]  /*2ad0*/  IMAD.MOV R16, RZ, RZ, -R16 ;  /* 0x000000ffff107224 */ /* 0x000fca00078e0a10 */
[----:B------:R-:W-:-:S13]  /*2ae0*/  ISETP.GE.AND P0, PT, R16, RZ, PT ;  /* 0x000000ff1000720c */ /* 0x000fda0003f06270 */
[----:B------:R-:W-:Y:S05]  /*2af0*/  @P0 BRA `(.L_x_24) ;  /* 0x0000000c00740947 */ /* 0x000fea0003800000 */
[----:B------:R-:W-:Y:S01]  /*2b00*/  IMAD.MOV R8, RZ, RZ, -R16 ;  /* 0x000000ffff087224 */ /* 0x000fe200078e0a10 */
[----:B------:R-:W-:-:S04]  /*2b10*/  PLOP3.LUT P0, PT, PT, PT, PT, 0x80, 0x8 ;  /* 0x000000000008781c */ /* 0x000fc80003f0f070 */
[----:B------:R-:W-:-:S13]  /*2b20*/  ISETP.GT.AND P1, PT, R8, 0xc, PT ;  /* 0x0000000c0800780c */ /* 0x000fda0003f24270 */
[----:B------:R-:W-:Y:S05]  /*2b30*/  @!P1 BRA `(.L_x_25) ;  /* 0x0000000800349947 */ /* 0x000fea0003800000 */
[----:B------:R-:W-:-:S13]  /*2b40*/  PLOP3.LUT P0, PT, PT, PT, PT, 0x8, 0x80 ;  /* 0x000000000080781c */ /* 0x000fda0003f0e170 */
.L_x_26:
[----:B------:R-:W-:Y:S01]  /*2b50*/  IMAD R8, R12, 0x4, R19 ;  /* 0x000000040c087824 */ /* 0x000fe200078e0213 */
[----:B-1----:R-:W-:Y:S01]  /*2b60*/  LEA R20, R15, UR4, 0x2 ;  /* 0x000000040f147c11 */ /* 0x002fe2000f8e10ff */
[----:B------:R-:W-:-:S03]  /*2b70*/  VIADD R16, R16, 0x10 ;  /* 0x0000001010107836 */ /* 0x000fc60000000000 */
[----:B------:R-:W1:Y:S02]  /*2b80*/  LDS R18, [R8] ;  /* 0x0000000008127984 */ /* 0x000e640000000800 */
[----:B------:R-:W-:Y:S02]  /*2b90*/  ISETP.GE.AND P1, PT, R16, -0xc, PT ;  /* 0xfffffff41000780c */ /* 0x000fe40003f26270 */
[----:B------:R-:W2:Y:S01]  /*2ba0*/  LDS R21, [R20] ;  /* 0x0000000014157984 */ /* 0x000ea20000000800 */
[----:B-1----:R-:W-:-:S05]  /*2bb0*/  SHF.L.U32 R18, R18, R3, RZ ;  /* 0x0000000312127219 */ /* 0x002fca00000006ff */
[----:B--2---:R-:W-:-:S05]  /*2bc0*/  IMAD.IADD R21, R18, 0x1, R21 ;  /* 0x0000000112157824 */ /* 0x004fca00078e0215 */
[----:B------:R-:W-:Y:S04]  /*2bd0*/  STS [R20], R21 ;  /* 0x0000001514007388 */ /* 0x000fe80000000800 */
[----:B------:R-:W1:Y:S04]  /*2be0*/  LDS R18, [R19+0x4] ;  /* 0x0000040013127984 */ /* 0x000e680000000800 */
[----:B------:R-:W2:Y:S01]  /*2bf0*/  LDS R22, [R8+0x4] ;  /* 0x0000040008167984 */ /* 0x000ea20000000800 */
[----:B-1----:R-:W-:Y:S01]  /*2c00*/  IMAD R23, R18, 0x4, R20 ;  /* 0x0000000412177824 */ /* 0x002fe200078e0214 */
[----:B--2---:R-:W-:-:S04]  /*2c10*/  SHF.L.U32 R22, R22, R3, RZ ;  /* 0x0000000316167219 */ /* 0x004fc800000006ff */
[----:B------:R-:W1:Y:S02]  /*2c20*/  LDS R25, [R23+0x4] ;  /* 0x0000040017197984 */ /* 0x000e640000000800 */
[----:B-1----:R-:W-:-:S05]  /*2c30*/  IMAD.IADD R22, R22, 0x1, R25 ;  /* 0x0000000116167824 */ /* 0x002fca00078e0219 */
[----:B------:R-:W-:Y:S04]  /*2c40*/  STS [R23+0x4], R22 ;  /* 0x0000041617007388 */ /* 0x000fe80000000800 */
[----:B------:R-:W1:Y:S02]  /*2c50*/  LDS R24, [R19+0x8] ;  /* 0x0000080013187984 */ /* 0x000e640000000800 */
[----:B-1----:R-:W-:Y:S02]  /*2c60*/  IADD3 R24, PT, PT, R24, R15, R18 ;  /* 0x0000000f18187210 */ /* 0x002fe40007ffe012 */
[----:B------:R-:W1:Y:S02]  /*2c70*/  LDS R18, [R8+0x8] ;  /* 0x0000080008127984 */ /* 0x000e640000000800 */
[C---:B------:R-:W-:Y:S01]  /*2c80*/  LEA R25, R24.reuse, UR4, 0x2 ;  /* 0x0000000418197c11 */ /* 0x040fe2000f8e10ff */
[----:B------:R-:W-:-:S04]  /*2c90*/  VIADD R24, R24, 0x1 ;  /* 0x0000000118187836 */ /* 0x000fc80000000000 */
[----:B------:R-:W2:Y:S01]  /*2ca0*/  LDS R15, [R25+0x8] ;  /* 0x00000800190f7984 */ /* 0x000ea20000000800 */
[----:B-1----:R-:W-:-:S05]  /*2cb0*/  SHF.L.U32 R18, R18, R3, RZ ;  /* 0x0000000312127219 */ /* 0x002fca00000006ff */
[----:B--2---:R-:W-:Y:S01]  /*2cc0*/  IMAD.IADD R18, R18, 0x1, R15 ;  /* 0x0000000112127824 */ /* 0x004fe200078e020f */
[----:B------:R-:W-:-:S04]  /*2cd0*/  LEA R15, R24, UR4, 0x2 ;  /* 0x00000004180f7c11 */ /* 0x000fc8000f8e10ff */
[----:B------:R-:W-:Y:S04]  /*2ce0*/  STS [R25+0x8], R18 ;  /* 0x0000081219007388 */ /* 0x000fe80000000800 */
[----:B------:R-:W1:Y:S04]  /*2cf0*/  LDS R20, [R19+0xc] ;  /* 0x00000c0013147984 */ /* 0x000e680000000800 */
[----:B------:R-:W2:Y:S01]  /*2d00*/  LDS R22, [R8+0xc] ;  /* 0x00000c0008167984 */ /* 0x000ea20000000800 */
[----:B-1----:R-:W-:Y:S01]  /*2d10*/  IMAD R26, R20, 0x4, R15 ;  /* 0x00000004141a7824 */ /* 0x002fe200078e020f */
[----:B--2---:R-:W-:-:S04]  /*2d20*/  SHF.L.U32 R22, R22, R3, RZ ;  /* 0x0000000316167219 */ /* 0x004fc800000006ff */
[----:B------:R-:W1:Y:S02]  /*2d30*/  LDS R15, [R26+0x8] ;  /* 0x000008001a0f7984 */ /* 0x000e640000000800 */
[----:B-1----:R-:W-:-:S05]  /*2d40*/  IMAD.IADD R15, R22, 0x1, R15 ;  /* 0x00000001160f7824 */ /* 0x002fca00078e020f */
[----:B------:R-:W-:Y:S04]  /*2d50*/  STS [R26+0x8], R15 ;  /* 0x0000080f1a007388 */ /* 0x000fe80000000800 */
[----:B------:R-:W1:Y:S04]  /*2d60*/  LDS R21, [R19+0x10] ;  /* 0x0000100013157984 */ /* 0x000e680000000800 */
[----:B------:R-:W2:Y:S01]  /*2d70*/  LDS R18, [R8+0x10] ;  /* 0x0000100008127984 */ /* 0x000ea20000000800 */
[----:B-1----:R-:W-:-:S04]  /*2d80*/  IADD3 R21, PT, PT, R21, R24, R20 ;  /* 0x0000001815157210 */ /* 0x002fc80007ffe014 */
[C---:B------:R-:W-:Y:S01]  /*2d90*/  LEA R25, R21.reuse, UR4, 0x2 ;  /* 0x0000000415197c11 */ /* 0x040fe2000f8e10ff */
[----:B------:R-:W-:Y:S01]  /*2da0*/  VIADD R21, R21, 0x3 ;  /* 0x0000000315157836 */ /* 0x000fe20000000000 */
[----:B--2---:R-:W-:-:S03]  /*2db0*/  SHF.L.U32 R18, R18, R3, RZ ;  /* 0x0000000312127219 */ /* 0x004fc600000006ff */
[----:B------:R-:W1:Y:S01]  /*2dc0*/  LDS R23, [R25+0xc] ;  /* 0x00000c0019177984 */ /* 0x000e620000000800 */
[----:B------:R-:W-:Y:S01]  /*2dd0*/  LEA R15, R21, UR4, 0x2 ;  /* 0x00000004150f7c11 */ /* 0x000fe2000f8e10ff */
[----:B-1----:R-:W-:-:S05]  /*2de0*/  IMAD.IADD R18, R18, 0x1, R23 ;  /* 0x0000000112127824 */ /* 0x002fca00078e0217 */
        /* <DEDUP_REMOVED lines=93> */
[----:B------:R1:W2:Y:S02]  /*33c0*/  LDS R15, [R19+0x40] ;  /* 0x00004000130f7984 */ /* 0x0002a40000000800 */
[----:B-1----:R-:W-:Y:S01]  /*33d0*/  VIADD R19, R19, 0x40 ;  /* 0x0000004013137836 */ /* 0x002fe20000000000 */
[----:B--2---:R-:W-:-:S05]  /*33e0*/  IADD3 R15, PT, PT, R15, R23, R20 ;  /* 0x000000170f0f7210 */ /* 0x004fca0007ffe014 */
[----:B------:R-:W-:Y:S01]  /*33f0*/  VIADD R15, R15, 0x3 ;  /* 0x000000030f0f7836 */ /* 0x000fe20000000000 */
[----:B------:R-:W-:Y:S06]  /*3400*/  @!P1 BRA `(.L_x_26) ;  /* 0xfffffff400d09947 */ /* 0x000fec000383ffff */
.L_x_25:
[----:B------:R-:W-:-:S05]  /*3410*/  IMAD.MOV R8, RZ, RZ, -R16 ;  /* 0x000000ffff087224 */ /* 0x000fca00078e0a10 */
[----:B------:R-:W-:-:S13]  /*3420*/  ISETP.GT.AND P1, PT, R8, 0x4, PT ;  /* 0x000000040800780c */ /* 0x000fda0003f24270 */
[----:B------:R-:W-:Y:S05]  /*3430*/  @!P1 BRA `(.L_x_27) ;  /* 0x00000004001c9947 */ /* 0x000fea0003800000 */
[----:B------:R-:W-:Y:S01]  /*3440*/  IMAD R8, R12, 0x4, R19 ;  /* 0x000000040c087824 */ /* 0x000fe200078e0213 */
[----:B-1----:R-:W-:Y:S01]  /*3450*/  LEA R20, R15, UR4, 0x2 ;  /* 0x000000040f147c11 */ /* 0x002fe2000f8e10ff */
[----:B------:R-:W-:Y:S01]  /*3460*/  VIADD R16, R16, 0x8 ;  /* 0x0000000810107836 */ /* 0x000fe20000000000 */
[----:B------:R-:W-:Y:S02]  /*3470*/  PLOP3.LUT P0, PT, PT, PT, PT, 0x8, 0x80 ;  /* 0x000000000080781c */ /* 0x000fe40003f0e170 */
[----:B------:R-:W1:Y:S04]  /*3480*/  LDS R18, [R8] ;  /* 0x0000000008127984 */ /* 0x000e680000000800 */
        /* <DEDUP_REMOVED lines=65> */
[----:B------:R-:W-:-:S07]  /*38a0*/  VIADD R15, R15, 0x3 ;  /* 0x000000030f0f7836 */ /* 0x000fce0000000000 */
.L_x_27:
[----:B------:R-:W-:-:S13]  /*38b0*/  ISETP.NE.OR P0, PT, R16, RZ, P0 ;  /* 0x000000ff1000720c */ /* 0x000fda0000705670 */
[----:B------:R-:W-:Y:S05]  /*38c0*/  @!P0 BRA `(.L_x_23) ;  /* 0x0000000000988947 */ /* 0x000fea0003800000 */
.L_x_24:
[----:B------:R-:W-:Y:S01]  /*38d0*/  IMAD R8, R12, 0x4, R19 ;  /* 0x000000040c087824 */ /* 0x000fe200078e0213 */
[----:B-1----:R-:W-:Y:S01]  /*38e0*/  LEA R27, R15, UR4, 0x2 ;  /* 0x000000040f1b7c11 */ /* 0x002fe2000f8e10ff */
[----:B------:R-:W-:-:S03]  /*38f0*/  VIADD R16, R16, 0x4 ;  /* 0x0000000410107836 */ /* 0x000fc60000000000 */
[----:B------:R-:W1:Y:S02]  /*3900*/  LDS R18, [R8] ;  /* 0x0000000008127984 */ /* 0x000e640000000800 */
[----:B------:R-:W-:Y:S02]  /*3910*/  ISETP.NE.AND P0, PT, R16, RZ, PT ;  /* 0x000000ff1000720c */ /* 0x000fe40003f05270 */
        /* <DEDUP_REMOVED lines=17> */
[----:B------:R-:W1:Y:S02]  /*3a30*/  LDS R15, [R25+0x8] ;  /* 0x00000800190f7984 */ /* 0x000e640000000800 */
[----:B-1----:R-:W-:Y:S01]  /*3a40*/  IMAD.IADD R18, R18, 0x1, R15 ;  /* 0x0000000112127824 */ /* 0x002fe200078e020f */
        /* <DEDUP_REMOVED lines=13> */
[----:B------:R-:W-:Y:S06]  /*3b20*/  @P0 BRA `(.L_x_24) ;  /* 0xfffffffc00680947 */ /* 0x000fec000383ffff */
.L_x_23:
[----:B------:R-:W-:-:S13]  /*3b30*/  ISETP.NE.AND P0, PT, R14, RZ, PT ;  /* 0x000000ff0e00720c */ /* 0x000fda0003f05270 */
[----:B------:R-:W-:Y:S05]  /*3b40*/  @!P0 BRA `(.L_x_6) ;  /* 0x0000000000508947 */ /* 0x000fea0003800000 */
[----:B------:R-:W-:Y:S02]  /*3b50*/  VIADD R5, R5, 0xc10 ;  /* 0x00000c1005057836 */ /* 0x000fe40000000000 */
[----:B------:R-:W-:Y:S02]  /*3b60*/  IMAD.IADD R12, R12, 0x1, R17 ;  /* 0x000000010c0c7824 */ /* 0x000fe400078e0211 */
[----:B------:R-:W-:Y:S01]  /*3b70*/  IMAD.MOV R14, RZ, RZ, -R14 ;  /* 0x000000ffff0e7224 */ /* 0x000fe200078e0a0e */
[----:B------:R-:W-:-:S05]  /*3b80*/  LEA R5, R4, R5, 0x18 ;  /* 0x0000000504057211 */ /* 0x000fca00078ec0ff */
[--C-:B------:R-:W-:Y:S02]  /*3b90*/  IMAD R17, R17, 0x4, R5.reuse ;  /* 0x0000000411117824 */ /* 0x100fe400078e0205 */
[----:B------:R-:W-:Y:S02]  /*3ba0*/  IMAD R12, R12, 0x4, R5 ;  /* 0x000000040c0c7824 */ /* 0x000fe400078e0205 */
[----:B------:R-:W-:-:S07]  /*3bb0*/  VIADD R17, R17, 0x4 ;  /* 0x0000000411117836 */ /* 0x000fce0000000000 */
.L_x_28:
[----:B-1----:R-:W-:Y:S01]  /*3bc0*/  LEA R19, R15, UR4, 0x2 ;  /* 0x000000040f137c11 */ /* 0x002fe2000f8e10ff */
[----:B------:R1:W2:Y:S01]  /*3bd0*/  LDS R4, [R12] ;  /* 0x000000000c047984 */ /* 0x0002a20000000800 */
[----:B------:R-:W-:-:S03]  /*3be0*/  VIADD R14, R14, 0x1 ;  /* 0x000000010e0e7836 */ /* 0x000fc60000000000 */
[----:B------:R-:W3:Y:S02]  /*3bf0*/  LDS R5, [R19] ;  /* 0x0000000013057984 */ /* 0x000ee40000000800 */
[----:B------:R-:W-:Y:S01]  /*3c00*/  ISETP.NE.AND P0, PT, R14, RZ, PT ;  /* 0x000000ff0e00720c */ /* 0x000fe20003f05270 */
[----:B-1----:R-:W-:Y:S01]  /*3c10*/  VIADD R12, R12, 0x4 ;  /* 0x000000040c0c7836 */ /* 0x002fe20000000000 */
[----:B--2---:R-:W-:-:S05]  /*3c20*/  SHF.L.U32 R4, R4, R3, RZ ;  /* 0x0000000304047219 */ /* 0x004fca00000006ff */
[----:B---3--:R-:W-:-:S05]  /*3c30*/  IMAD.IADD R4, R4, 0x1, R5 ;  /* 0x0000000104047824 */ /* 0x008fca00078e0205 */
[----:B------:R-:W-:Y:S04]  /*3c40*/  STS [R19], R4 ;  /* 0x0000000413007388 */ /* 0x000fe80000000800 */
[----:B------:R1:W2:Y:S02]  /*3c50*/  LDS R8, [R17] ;  /* 0x0000000011087984 */ /* 0x0002a40000000800 */
[----:B-1----:R-:W-:Y:S01]  /*3c60*/  VIADD R17, R17, 0x4 ;  /* 0x0000000411117836 */ /* 0x002fe20000000000 */
[----:B--2---:R-:W-:Y:S01]  /*3c70*/  IADD3 R15, PT, PT, R15, 0x1, R8 ;  /* 0x000000010f0f7810 */ /* 0x004fe20007ffe008 */
[----:B------:R-:W-:Y:S06]  /*3c80*/  @P0 BRA `(.L_x_28) ;  /* 0xfffffffc00cc0947 */ /* 0x000fec000383ffff */
.L_x_6:
[----:B------:R-:W-:Y:S05]  /*3c90*/  BSYNC.RECONVERGENT B0 ;  /* 0x0000000000007941 */ /* 0x000fea0003800200 */
.L_x_5:
[----:B------:R-:W-:Y:S01]  /*3ca0*/  BAR.SYNC.DEFER_BLOCKING 0x0 ;  /* 0x0000000000007b1d */ /* 0x000fe20000010000 */
[C---:B------:R-:W-:Y:S02]  /*3cb0*/  ISETP.NE.AND P0, PT, R6.reuse, RZ, PT ;  /* 0x000000ff0600720c */ /* 0x040fe40003f05270 */
[----:B------:R-:W-:-:S03]  /*3cc0*/  ISETP.NE.AND P1, PT, R6, RZ, PT ;  /* 0x000000ff0600720c */ /* 0x000fc60003f25270 */
[----:B------:R-:W-:Y:S08]  /*3cd0*/  BSSY.RECONVERGENT B0, `(.L_x_29) ;  /* 0x000000c000007945 */ /* 0x000ff00003800200 */
[----:B------:R-:W-:Y:S05]  /*3ce0*/  @P0 BRA `(.L_x_30) ;  /* 0x0000000000280947 */ /* 0x000fea0003800000 */
[----:B------:R-:W2:Y:S01]  /*3cf0*/  LDS R3, [R13+0x40c] ;  /* 0x00040c000d037984 */ /* 0x000ea20000000800 */
[----:B------:R-:W3:Y:S03]  /*3d00*/  LDCU.64 UR4, c[0x0][0x3a0] ;  /* 0x00007400ff0477ac */ /* 0x000ee60008000a00 */
[----:B------:R-:W4:Y:S01]  /*3d10*/  LDS R9, [R9+0x4] ;  /* 0x0000040009097984 */ /* 0x000f220000000800 */
[----:B--2---:R-:W-:-:S05]  /*3d20*/  IMAD.IADD R0, R0, 0x1, -R3 ;  /* 0x0000000100007824 */ /* 0x004fca00078e0a03 */
[----:B----4-:R-:W-:-:S05]  /*3d30*/  IADD3 R0, P0, PT, R9, R0, RZ ;  /* 0x0000000009007210 */ /* 0x010fca0007f1e0ff */
[----:B------:R-:W-:Y:S01]  /*3d40*/  IMAD.X R3, RZ, RZ, RZ, P0 ;  /* 0x000000ffff037224 */ /* 0x000fe200000e06ff */
[----:B---3--:R-:W-:-:S04]  /*3d50*/  LEA R4, P0, R0, UR4, 0x2 ;  /* 0x0000000400047c11 */ /* 0x008fc8000f8010ff */
[----:B------:R-:W-:-:S05]  /*3d60*/  LEA.HI.X R5, R0, UR5, R3, 0x2, P0 ;  /* 0x0000000500057c11 */ /* 0x000fca00080f1403 */
[----:B------:R-:W2:Y:S04]  /*3d70*/  LDG.E R4, desc[UR6][R4.64] ;  /* 0x0000000604047981 */ /* 0x000ea8000c1e1900 */
[----:B--2---:R2:W-:Y:S02]  /*3d80*/  STS [R13+0x410], R4 ;  /* 0x000410040d007388 */ /* 0x0045e40000000800 */
.L_x_30:
[----:B------:R-:W-:Y:S05]  /*3d90*/  BSYNC.RECONVERGENT B0 ;  /* 0x0000000000007941 */ /* 0x000fea0003800200 */
.L_x_29:
[----:B------:R-:W-:Y:S08]  /*3da0*/  BAR.SYNC.DEFER_BLOCKING 0x0 ;  /* 0x0000000000007b1d */ /* 0x000ff00000010000 */
[----:B------:R-:W-:Y:S01]  /*3db0*/  BAR.SYNC.DEFER_BLOCKING 0x0 ;  /* 0x0000000000007b1d */ /* 0x000fe20000010000 */
[----:B------:R-:W-:-:S05]  /*3dc0*/  ISETP.GE.U32.AND P0, PT, R6, 0x2, PT ;  /* 0x000000020600780c */ /* 0x000fca0003f06070 */
[----:B------:R-:W-:Y:S01]  /*3dd0*/  BSSY.RECONVERGENT B0, `(.L_x_31) ;  /* 0x0000041000007945 */ /* 0x000fe20003800200 */
[----:B------:R-:W3:Y:S04]  /*3de0*/  LDS R3, [R10] ;  /* 0x000000000a037984 */ /* 0x000ee80000000800 */
[----:B------:R-:W4:Y:S04]  /*3df0*/  @P1 LDS R0, [R10+-0x4] ;  /* 0xfffffc000a001984 */ /* 0x000f280000000800 */
[----:B---3--:R-:W-:Y:S01]  /*3e00*/  STS [R10+0x400], R3 ;  /* 0x000400030a007388 */ /* 0x008fe20000000800 */
[----:B----4-:R-:W-:-:S05]  /*3e10*/  @P1 IMAD.IADD R5, R3, 0x1, R0 ;  /* 0x0000000103051824 */ /* 0x010fca00078e0200 */
[----:B------:R-:W-:Y:S01]  /*3e20*/  @P1 STS [R10+0x400], R5 ;  /* 0x000400050a001388 */ /* 0x000fe20000000800 */
[----:B------:R-:W-:Y:S01]  /*3e30*/  BAR.SYNC.DEFER_BLOCKING 0x0 ;  /* 0x0000000000007b1d */ /* 0x000fe20000010000 */
[----:B------:R-:W-:-:S05]  /*3e40*/  ISETP.GE.U32.AND P1, PT, R6, 0x4, PT ;  /* 0x000000040600780c */ /* 0x000fca0003f26070 */
[----:B------:R-:W3:Y:S04]  /*3e50*/  LDS R9, [R10+0x400] ;  /* 0x000400000a097984 */ /* 0x000ee80000000800 */
[----:B------:R-:W0:Y:S04]  /*3e60*/  @P0 LDS R0, [R10+0x3f8] ;  /* 0x0003f8000a000984 */ /* 0x000e280000000800 */
[----:B---3--:R-:W-:Y:S01]  /*3e70*/  STS [R10], R9 ;  /* 0x000000090a007388 */ /* 0x008fe20000000800 */
[----:B0-2---:R-:W-:-:S05]  /*3e80*/  @P0 IMAD.IADD R13, R9, 0x1, R0 ;  /* 0x00000001090d0824 */ /* 0x005fca00078e0200 */
[----:B------:R-:W-:Y:S01]  /*3e90*/  @P0 STS [R10], R13 ;  /* 0x0000000d0a000388 */ /* 0x000fe20000000800 */
[----:B------:R-:W-:Y:S01]  /*3ea0*/  BAR.SYNC.DEFER_BLOCKING 0x0 ;  /* 0x0000000000007b1d */ /* 0x000fe20000010000 */
[----:B------:R-:W-:-:S05]  /*3eb0*/  ISETP.GE.U32.AND P0, PT, R6, 0x8, PT ;  /* 0x000000080600780c */ /* 0x000fca0003f06070 */
[----:B-1----:R-:W0:Y:S04]  /*3ec0*/  LDS R15, [R10] ;  /* 0x000000000a0f7984 */ /* 0x002e280000000800 */
[----:B------:R-:W1:Y:S04]  /*3ed0*/  @P1 LDS R0, [R10+-0x10] ;  /* 0xfffff0000a001984 */ /* 0x000e680000000800 */
[----:B0-----:R-:W-:Y:S01]  /*3ee0*/  STS [R10+0x400], R15 ;  /* 0x0004000f0a007388 */ /* 0x001fe20000000800 */
[----:B-1----:R-:W-:-:S05]  /*3ef0*/  @P1 IMAD.IADD R3, R15, 0x1, R0 ;  /* 0x000000010f031824 */ /* 0x002fca00078e0200 */
[----:B------:R-:W-:Y:S01]  /*3f00*/  @P1 STS [R10+0x400], R3 ;  /* 0x000400030a001388 */ /* 0x000fe20000000800 */
[----:B------:R-:W-:Y:S01]  /*3f10*/  BAR.SYNC.DEFER_BLOCKING 0x0 ;  /* 0x0000000000007b1d */ /* 0x000fe20000010000 */
[----:B------:R-:W-:-:S05]  /*3f20*/  ISETP.GE.U32.AND P1, PT, R6, 0x10, PT ;  /* 0x000000100600780c */ /* 0x000fca0003f26070 */
[----:B------:R-:W0:Y:S04]  /*3f30*/  LDS R5, [R10+0x400] ;  /* 0x000400000a057984 */ /* 0x000e280000000800 */
[----:B------:R-:W1:Y:S04]  /*3f40*/  @P0 LDS R0, [R10+0x3e0] ;  /* 0x0003e0000a000984 */ /* 0x000e680000000800 */
[----:B0-----:R-:W-:Y:S01]  /*3f50*/  STS [R10], R5 ;  /* 0x000000050a007388 */ /* 0x001fe20000000800 */
[----:B-1----:R-:W-:-:S05]  /*3f60*/  @P0 IMAD.IADD R9, R5, 0x1, R0 ;  /* 0x0000000105090824 */ /* 0x002fca00078e0200 */
[----:B------:R-:W-:Y:S01]  /*3f70*/  @P0 STS [R10], R9 ;  /* 0x000000090a000388 */ /* 0x000fe20000000800 */
[----:B------:R-:W-:Y:S01]  /*3f80*/  BAR.SYNC.DEFER_BLOCKING 0x0 ;  /* 0x0000000000007b1d */ /* 0x000fe20000010000 */
[----:B------:R-:W-:-:S05]  /*3f90*/  ISETP.GE.U32.AND P0, PT, R6, 0x20, PT ;  /* 0x000000200600780c */ /* 0x000fca0003f06070 */
[----:B------:R-:W0:Y:S04]  /*3fa0*/  LDS R13, [R10] ;  /* 0x000000000a0d7984 */ /* 0x000e280000000800 */
        /* <DEDUP_REMOVED lines=19> */
[----:B------:R-:W-:-:S05]  /*40e0*/  ISETP.GE.U32.AND P1, PT, R6, R11, PT ;  /* 0x0000000b0600720c */ /* 0x000fca0003f26070 */
[----:B------:R-:W0:Y:S04]  /*40f0*/  LDS R13, [R10+0x400] ;  /* 0x000400000a0d7984 */ /* 0x000e280000000800 */
[----:B------:R-:W1:Y:S04]  /*4100*/  @P0 LDS R0, [R10+0x200] ;  /* 0x000200000a000984 */ /* 0x000e680000000800 */
[----:B0-----:R0:W-:Y:S01]  /*4110*/  STS [R10], R13 ;  /* 0x0000000d0a007388 */ /* 0x0011e20000000800 */
[----:B-1----:R-:W-:-:S05]  /*4120*/  @P0 IMAD.IADD R5, R13, 0x1, R0 ;  /* 0x000000010d050824 */ /* 0x002fca00078e0200 */
[----:B------:R0:W-:Y:S01]  /*4130*/  @P0 STS [R10], R5 ;  /* 0x000000050a000388 */ /* 0x0001e20000000800 */
[----:B------:R-:W-:Y:S06]  /*4140*/  BAR.SYNC.DEFER_BLOCKING 0x0 ;  /* 0x0000000000007b1d */ /* 0x000fec0000010000 */
[----:B------:R-:W-:Y:S05]  /*4150*/  @P1 BRA `(.L_x_32) ;  /* 0x0000000000201947 */ /* 0x000fea0003800000 */
[----:B0-----:R-:W0:Y:S01]  /*4160*/  LDS R5, [R10] ;  /* 0x000000000a057984 */ /* 0x001e220000000800 */
[----:B------:R-:W1:Y:S01]  /*4170*/  LDCU.64 UR4, c[0x0][0x390] ;  /* 0x00007200ff0477ac */ /* 0x000e620008000a00 */
[----:B------:R-:W-:-:S05]  /*4180*/  IMAD.IADD R7, R7, 0x1, R6 ;  /* 0x0000000107077824 */ /* 0x000fca00078e0206 */
[----:B------:R-:W-:-:S05]  /*4190*/  IADD3 R7, P0, PT, R2, R7, RZ ;  /* 0x0000000702077210 */ /* 0x000fca0007f1e0ff */
[----:B------:R-:W-:Y:S01]  /*41a0*/  IMAD.X R0, RZ, RZ, RZ, P0 ;  /* 0x000000ffff007224 */ /* 0x000fe200000e06ff */
[----:B-1----:R-:W-:-:S04]  /*41b0*/  LEA R2, P0, R7, UR4, 0x2 ;  /* 0x0000000407027c11 */ /* 0x002fc8000f8010ff */
[----:B------:R-:W-:-:S05]  /*41c0*/  LEA.HI.X R3, R7, UR5, R0, 0x2, P0 ;  /* 0x0000000507037c11 */ /* 0x000fca00080f1400 */
[----:B0-----:R1:W-:Y:S04]  /*41d0*/  STG.E desc[UR6][R2.64], R5 ;  /* 0x0000000502007986 */ /* 0x0013e8000c101906 */
.L_x_32:
[----:B------:R-:W-:Y:S05]  /*41e0*/  BSYNC.RECONVERGENT B0 ;  /* 0x0000000000007941 */ /* 0x000fea0003800200 */
.L_x_31:
[----:B------:R-:W-:Y:S06]  /*41f0*/  BAR.SYNC.DEFER_BLOCKING 0x0 ;  /* 0x0000000000007b1d */ /* 0x000fec0000010000 */
[----:B------:R-:W-:Y:S05]  /*4200*/  EXIT ;  /* 0x000000000000794d */ /* 0x000fea0003800000 */
.L_x_33:
[----:B------:R-:W-:-:S00]  /*4210*/  BRA `(.L_x_33) ;  /* 0xfffffffc00fc7947 */ /* 0x000fc0000383ffff */
[----:B------:R-:W-:-:S00]  /*4220*/  NOP ;  /* 0x0000000000007918 */ /* 0x000fc00000000000 */
        /* <DEDUP_REMOVED lines=13> */
.L_x_34:


//--------------------- .nv.shared._Z20NewPFD_DecompressionPjPtS_S_S_ --------------------------
	.section	.nv.shared._Z20NewPFD_DecompressionPjPtS_S_S_,"aw",@nobits
	.sectionflags	@""
	.align	4
.nv.shared._Z20NewPFD_DecompressionPjPtS_S_S_:
	.zero		6160


//--------------------- .nv.shared.reserved.0     --------------------------
	.section	.nv.shared.reserved.0,"aw",@nobits
	.weak		__nv_reservedSMEM_offset_0_alias
	.size		__nv_reservedSMEM_offset_0_alias, 0, 64
	.other		__nv_reservedSMEM_offset_0_alias,@"STO_CUDA_RESERVED_SHARED STV_DEFAULT"
__nv_reservedSMEM_offset_0_alias:
	.zero		0
	.zero		64


//--------------------- .nv.constant0._Z20NewPFD_DecompressionPjPtS_S_S_ --------------------------
	.section	.nv.constant0._Z20NewPFD_DecompressionPjPtS_S_S_,"a",@progbits
	.sectionflags	@""
	.align	4
.nv.constant0._Z20NewPFD_DecompressionPjPtS_S_S_:
	.zero		936


//--------------------- SYMBOLS --------------------------

	.type		.nv.reservedSmem.offset0,@object
	.size		.nv.reservedSmem.offset0,0x4
	.type		.nv.reservedSmem.cap,@object
	.size		.nv.reservedSmem.cap,0x4
